def attn_fwd(
    Q,
    K,
    V,
    Out,
    Lse,
    sm_scale,
    stride_qz,
    stride_qh,
    stride_qm,
    stride_qk,
    stride_kz,
    stride_kh,
    stride_kn,
    stride_kk,
    stride_vz,
    stride_vh,
    stride_vn,
    stride_vk,
    stride_oz,
    stride_oh,
    stride_om,
    stride_ok,
    seqlen_q,
    seqlen_k,
    BLOCK_M: tl.constexpr,
    BLOCK_N: tl.constexpr,
    HEAD_DIM: tl.constexpr,
    CAUSAL: tl.constexpr,
):
    start_m = tl.program_id(0)
    off_hz = tl.program_id(1)
    q_off = off_hz * stride_qh
    k_off = off_hz * stride_kh
    v_off = off_hz * stride_vh
    offs_m = start_m * BLOCK_M + tl.arange(0, BLOCK_M)
    offs_d = tl.arange(0, HEAD_DIM)
    offs_n = tl.arange(0, BLOCK_N)
    q_ptrs = Q + q_off + offs_m[:, None] * stride_qm + offs_d[None, :] * stride_qk
    k_ptrs = K + k_off + offs_d[:, None] * stride_kk + offs_n[None, :] * stride_kn
    v_ptrs = V + v_off + offs_n[:, None] * stride_vn + offs_d[None, :] * stride_vk
    m_i = tl.full([BLOCK_M], float("-inf"), dtype=tl.float32)
    l_i = tl.zeros([BLOCK_M], dtype=tl.float32) + 1.0
    acc = tl.zeros([BLOCK_M, HEAD_DIM], dtype=tl.float32)
    q = tl.load(q_ptrs)
    acc, l_i, m_i = _attn_fwd_inner(
        acc,
        l_i,
        m_i,
        q,
        k_ptrs,
        v_ptrs,
        sm_scale,
        stride_kn,
        stride_vn,
        start_m,
        seqlen_k,
        BLOCK_M,
        BLOCK_N,
        HEAD_DIM,
        CAUSAL,
    )
    acc = acc / l_i[:, None]
    lse = m_i + tl.math.log2(l_i) / 1.4426950408889634
    o_ptrs = (
        Out
        + off_hz * stride_oh
        + offs_m[:, None] * stride_om
        + offs_d[None, :] * stride_ok
    )
    tl.store(o_ptrs, acc.to(Out.dtype.element_ty))
    tl.store(Lse + off_hz * seqlen_q + offs_m, lse)

# config = {"BLOCK_M": 256, "BLOCK_N": 64, "HEAD_DIM": 128, "arch": "sm_80", "causal": false, "dtype": "fp16", "num_stages": 2, "num_warps": 8}
# arch = sm_80


// ===== COMPILED SASS (sm_80) =====

	.target	sm_80

	.elftype	@"ET_EXEC"


//--------------------- .note.nv.tkinfo           --------------------------
	.section	.note.nv.tkinfo,"",@"SHT_NOTE"
	.sectionflags	@"SHF_NOTE_NV_TKINFO"
	.tkinfo
        /*0018*/ 	.word	0x00000002
        /*0030*/ 	.string	""
        /*0030*/ 	.string	"ptxas"
        /*0030*/ 	.string	"Cuda compilation tools, release 13.0, V13.0.88"
        /*0030*/ 	.string	"Build cuda_13.0.r13.0/compiler.36424714_0"
        /*0030*/ 	.string	"-v  -suppress-debug-info  -lineinfo  -arch sm_80 "



//--------------------- .note.nv.cuinfo           --------------------------
	.section	.note.nv.cuinfo,"",@"SHT_NOTE"
	.sectionflags	@"SHF_NOTE_NV_CUINFO"
        /*0018*/ 	.short	0x0002
        /*001a*/ 	.short	0x0050
        /*001c*/ 	.short	0x0082
	.zero		2


//--------------------- .nv.info                  --------------------------
	.section	.nv.info,"",@"SHT_CUDA_INFO"
	.align	4


	//----- nvinfo : EIATTR_REGCOUNT
	.align		4
        /*0000*/ 	.byte	0x04, 0x2f
        /*0002*/ 	.short	(.L_2 - .L_1)
	.align		4
.L_1:
        /*0004*/ 	.word	index@(attn_fwd)
        /*0008*/ 	.word	0x000000ff


	//----- nvinfo : EIATTR_FRAME_SIZE
	.align		4
.L_2:
        /*000c*/ 	.byte	0x04, 0x11
        /*000e*/ 	.short	(.L_4 - .L_3)
	.align		4
.L_3:
        /*0010*/ 	.word	index@(attn_fwd)
        /*0014*/ 	.word	0x00000250


	//----- nvinfo : EIATTR_MIN_STACK_SIZE
	.align		4
.L_4:
        /*0018*/ 	.byte	0x04, 0x12
        /*001a*/ 	.short	(.L_6 - .L_5)
	.align		4
.L_5:
        /*001c*/ 	.word	index@(attn_fwd)
        /*0020*/ 	.word	0x00000250
.L_6:


//--------------------- .nv.info.attn_fwd         --------------------------
	.section	.nv.info.attn_fwd,"",@"SHT_CUDA_INFO"
	.sectionflags	@""
	.align	4


	//----- nvinfo : EIATTR_CUDA_API_VERSION
	.align		4
        /*0000*/ 	.byte	0x04, 0x37
        /*0002*/ 	.short	(.L_8 - .L_7)
.L_7:
        /*0004*/ 	.word	0x00000082


	//----- nvinfo : EIATTR_SW2861232_WAR
	.align		4
.L_8:
        /*0008*/ 	.byte	0x01, 0x35
	.zero		2


	//----- nvinfo : EIATTR_PARAM_CBANK
	.align		4
        /*000c*/ 	.byte	0x04, 0x0a
        /*000e*/ 	.short	(.L_10 - .L_9)
	.align		4
.L_9:
        /*0010*/ 	.word	index@(.nv.constant0.attn_fwd)
        /*0014*/ 	.short	0x0160
        /*0016*/ 	.short	0x0088


	//----- nvinfo : EIATTR_CBANK_PARAM_SIZE
	.align		4
.L_10:
        /*0018*/ 	.byte	0x03, 0x19
        /*001a*/ 	.short	0x0088


	//----- nvinfo : EIATTR_KPARAM_INFO
	.align		4
        /*001c*/ 	.byte	0x04, 0x17
        /*001e*/ 	.short	(.L_12 - .L_11)
.L_11:
        /*0020*/ 	.word	0x00000000
        /*0024*/ 	.short	0x0019
        /*0026*/ 	.short	0x0080
        /*0028*/ 	.byte	0x00, 0xf4, 0x21, 0x00


	//----- nvinfo : EIATTR_KPARAM_INFO
	.align		4
.L_12:
        /*002c*/ 	.byte	0x04, 0x17
        /*002e*/ 	.short	(.L_14 - .L_13)
.L_13:
        /*0030*/ 	.word	0x00000000
        /*0034*/ 	.short	0x0018
        /*0036*/ 	.short	0x0078
        /*0038*/ 	.byte	0x00, 0xf4, 0x21, 0x00


	//----- nvinfo : EIATTR_KPARAM_INFO
	.align		4
.L_14:
        /*003c*/ 	.byte	0x04, 0x17
        /*003e*/ 	.short	(.L_16 - .L_15)
.L_15:
        /*0040*/ 	.word	0x00000000
        /*0044*/ 	.short	0x0017
        /*0046*/ 	.short	0x0070
        /*0048*/ 	.byte	0x00, 0xf0, 0x11, 0x00


	//----- nvinfo : EIATTR_KPARAM_INFO
	.align		4
.L_16:
        /*004c*/ 	.byte	0x04, 0x17
        /*004e*/ 	.short	(.L_18 - .L_17)
.L_17:
        /*0050*/ 	.word	0x00000000
        /*0054*/ 	.short	0x0016
        /*0056*/ 	.short	0x006c
        /*0058*/ 	.byte	0x00, 0xf0, 0x11, 0x00


	//----- nvinfo : EIATTR_KPARAM_INFO
	.align		4
.L_18:
        /*005c*/ 	.byte	0x04, 0x17
        /*005e*/ 	.short	(.L_20 - .L_19)
.L_19:
        /*0060*/ 	.word	0x00000000
        /*0064*/ 	.short	0x0015
        /*0066*/ 	.short	0x0068
        /*0068*/ 	.byte	0x00, 0xf0, 0x11, 0x00


	//----- nvinfo : EIATTR_KPARAM_INFO
	.align		4
.L_20:
        /*006c*/ 	.byte	0x04, 0x17
        /*006e*/ 	.short	(.L_22 - .L_21)
.L_21:
        /*0070*/ 	.word	0x00000000
        /*0074*/ 	.short	0x0014
        /*0076*/ 	.short	0x0064
        /*0078*/ 	.byte	0x00, 0xf0, 0x11, 0x00


	//----- nvinfo : EIATTR_KPARAM_INFO
	.align		4
.L_22:
        /*007c*/ 	.byte	0x04, 0x17
        /*007e*/ 	.short	(.L_24 - .L_23)
.L_23:
        /*0080*/ 	.word	0x00000000
        /*0084*/ 	.short	0x0013
        /*0086*/ 	.short	0x0060
        /*0088*/ 	.byte	0x00, 0xf0, 0x11, 0x00


	//----- nvinfo : EIATTR_KPARAM_INFO
	.align		4
.L_24:
        /*008c*/ 	.byte	0x04, 0x17
        /*008e*/ 	.short	(.L_26 - .L_25)
.L_25:
        /*0090*/ 	.word	0x00000000
        /*0094*/ 	.short	0x0012
        /*0096*/ 	.short	0x005c
        /*0098*/ 	.byte	0x00, 0xf0, 0x11, 0x00


	//----- nvinfo : EIATTR_KPARAM_INFO
	.align		4
.L_26:
        /*009c*/ 	.byte	0x04, 0x17
        /*009e*/ 	.short	(.L_28 - .L_27)
.L_27:
        /*00a0*/ 	.word	0x00000000
        /*00a4*/ 	.short	0x0011
        /*00a6*/ 	.short	0x0058
        /*00a8*/ 	.byte	0x00, 0xf0, 0x11, 0x00


	//----- nvinfo : EIATTR_KPARAM_INFO
	.align		4
.L_28:
        /*00ac*/ 	.byte	0x04, 0x17
        /*00ae*/ 	.short	(.L_30 - .L_29)
.L_29:
        /*00b0*/ 	.word	0x00000000
        /*00b4*/ 	.short	0x0010
        /*00b6*/ 	.short	0x0054
        /*00b8*/ 	.byte	0x00, 0xf0, 0x11, 0x00


	//----- nvinfo : EIATTR_KPARAM_INFO
	.align		4
.L_30:
        /*00bc*/ 	.byte	0x04, 0x17
        /*00be*/ 	.short	(.L_32 - .L_31)
.L_31:
        /*00c0*/ 	.word	0x00000000
        /*00c4*/ 	.short	0x000f
        /*00c6*/ 	.short	0x0050
        /*00c8*/ 	.byte	0x00, 0xf0, 0x11, 0x00


	//----- nvinfo : EIATTR_KPARAM_INFO
	.align		4
.L_32:
        /*00cc*/ 	.byte	0x04, 0x17
        /*00ce*/ 	.short	(.L_34 - .L_33)
.L_33:
        /*00d0*/ 	.word	0x00000000
        /*00d4*/ 	.short	0x000e
        /*00d6*/ 	.short	0x004c
        /*00d8*/ 	.byte	0x00, 0xf0, 0x11, 0x00


	//----- nvinfo : EIATTR_KPARAM_INFO
	.align		4
.L_34:
        /*00dc*/ 	.byte	0x04, 0x17
        /*00de*/ 	.short	(.L_36 - .L_35)
.L_35:
        /*00e0*/ 	.word	0x00000000
        /*00e4*/ 	.short	0x000d
        /*00e6*/ 	.short	0x0048
        /*00e8*/ 	.byte	0x00, 0xf0, 0x11, 0x00


	//----- nvinfo : EIATTR_KPARAM_INFO
	.align		4
.L_36:
        /*00ec*/ 	.byte	0x04, 0x17
        /*00ee*/ 	.short	(.L_38 - .L_37)
.L_37:
        /*00f0*/ 	.word	0x00000000
        /*00f4*/ 	.short	0x000c
        /*00f6*/ 	.short	0x0044
        /*00f8*/ 	.byte	0x00, 0xf0, 0x11, 0x00


	//----- nvinfo : EIATTR_KPARAM_INFO
	.align		4
.L_38:
        /*00fc*/ 	.byte	0x04, 0x17
        /*00fe*/ 	.short	(.L_40 - .L_39)
.L_39:
        /*0100*/ 	.word	0x00000000
        /*0104*/ 	.short	0x000b
        /*0106*/ 	.short	0x0040
        /*0108*/ 	.byte	0x00, 0xf0, 0x11, 0x00


	//----- nvinfo : EIATTR_KPARAM_INFO
	.align		4
.L_40:
        /*010c*/ 	.byte	0x04, 0x17
        /*010e*/ 	.short	(.L_42 - .L_41)
.L_41:
        /*0110*/ 	.word	0x00000000
        /*0114*/ 	.short	0x000a
        /*0116*/ 	.short	0x003c
        /*0118*/ 	.byte	0x00, 0xf0, 0x11, 0x00


	//----- nvinfo : EIATTR_KPARAM_INFO
	.align		4
.L_42:
        /*011c*/ 	.byte	0x04, 0x17
        /*011e*/ 	.short	(.L_44 - .L_43)
.L_43:
        /*0120*/ 	.word	0x00000000
        /*0124*/ 	.short	0x0009
        /*0126*/ 	.short	0x0038
        /*0128*/ 	.byte	0x00, 0xf0, 0x11, 0x00


	//----- nvinfo : EIATTR_KPARAM_INFO
	.align		4
.L_44:
        /*012c*/ 	.byte	0x04, 0x17
        /*012e*/ 	.short	(.L_46 - .L_45)
.L_45:
        /*0130*/ 	.word	0x00000000
        /*0134*/ 	.short	0x0008
        /*0136*/ 	.short	0x0034
        /*0138*/ 	.byte	0x00, 0xf0, 0x11, 0x00


	//----- nvinfo : EIATTR_KPARAM_INFO
	.align		4
.L_46:
        /*013c*/ 	.byte	0x04, 0x17
        /*013e*/ 	.short	(.L_48 - .L_47)
.L_47:
        /*0140*/ 	.word	0x00000000
        /*0144*/ 	.short	0x0007
        /*0146*/ 	.short	0x0030
        /*0148*/ 	.byte	0x00, 0xf0, 0x11, 0x00


	//----- nvinfo : EIATTR_KPARAM_INFO
	.align		4
.L_48:
        /*014c*/ 	.byte	0x04, 0x17
        /*014e*/ 	.short	(.L_50 - .L_49)
.L_49:
        /*0150*/ 	.word	0x00000000
        /*0154*/ 	.short	0x0006
        /*0156*/ 	.short	0x002c
        /*0158*/ 	.byte	0x00, 0xf0, 0x11, 0x00


	//----- nvinfo : EIATTR_KPARAM_INFO
	.align		4
.L_50:
        /*015c*/ 	.byte	0x04, 0x17
        /*015e*/ 	.short	(.L_52 - .L_51)
.L_51:
        /*0160*/ 	.word	0x00000000
        /*0164*/ 	.short	0x0005
        /*0166*/ 	.short	0x0028
        /*0168*/ 	.byte	0x00, 0xf0, 0x11, 0x00


	//----- nvinfo : EIATTR_KPARAM_INFO
	.align		4
.L_52:
        /*016c*/ 	.byte	0x04, 0x17
        /*016e*/ 	.short	(.L_54 - .L_53)
.L_53:
        /*0170*/ 	.word	0x00000000
        /*0174*/ 	.short	0x0004
        /*0176*/ 	.short	0x0020
        /*0178*/ 	.byte	0x00, 0xf4, 0x21, 0x00


	//----- nvinfo : EIATTR_KPARAM_INFO
	.align		4
.L_54:
        /*017c*/ 	.byte	0x04, 0x17
        /*017e*/ 	.short	(.L_56 - .L_55)
.L_55:
        /*0180*/ 	.word	0x00000000
        /*0184*/ 	.short	0x0003
        /*0186*/ 	.short	0x0018
        /*0188*/ 	.byte	0x00, 0xf4, 0x21, 0x00


	//----- nvinfo : EIATTR_KPARAM_INFO
	.align		4
.L_56:
        /*018c*/ 	.byte	0x04, 0x17
        /*018e*/ 	.short	(.L_58 - .L_57)
.L_57:
        /*0190*/ 	.word	0x00000000
        /*0194*/ 	.short	0x0002
        /*0196*/ 	.short	0x0010
        /*0198*/ 	.byte	0x00, 0xf4, 0x21, 0x00


	//----- nvinfo : EIATTR_KPARAM_INFO
	.align		4
.L_58:
        /*019c*/ 	.byte	0x04, 0x17
        /*019e*/ 	.short	(.L_60 - .L_59)
.L_59:
        /*01a0*/ 	.word	0x00000000
        /*01a4*/ 	.short	0x0001
        /*01a6*/ 	.short	0x0008
        /*01a8*/ 	.byte	0x00, 0xf4, 0x21, 0x00


	//----- nvinfo : EIATTR_KPARAM_INFO
	.align		4
.L_60:
        /*01ac*/ 	.byte	0x04, 0x17
        /*01ae*/ 	.short	(.L_62 - .L_61)
.L_61:
        /*01b0*/ 	.word	0x00000000
        /*01b4*/ 	.short	0x0000
        /*01b6*/ 	.short	0x0000
        /*01b8*/ 	.byte	0x00, 0xf4, 0x21, 0x00


	//----- nvinfo : EIATTR_MAXREG_COUNT
	.align		4
.L_62:
        /*01bc*/ 	.byte	0x03, 0x1b
        /*01be*/ 	.short	0x00ff


	//----- nvinfo : EIATTR_NUM_BARRIERS
	.align		4
        /*01c0*/ 	.byte	0x02, 0x4c
        /*01c2*/ 	.byte	0x01
	.zero		1


	//----- nvinfo : EIATTR_ANNOTATIONS
	.align		4
        /*01c4*/ 	.byte	0x04, 0x55
        /*01c6*/ 	.short	(.L_64 - .L_63)


	//   ....[0]....
.L_63:
        /*01c8*/ 	.word	0x00000001
        /*01cc*/ 	.byte	0x70, 0x2d, 0x00, 0x00, 0x01, 0x00, 0x00, 0x00, 0x90, 0x2d, 0x00, 0x00, 0x01, 0x00, 0x00, 0x00
        /* <DEDUP_REMOVED lines=86> */
        /*073c*/ 	.byte	0x90, 0xaa, 0x00, 0x00, 0x01, 0x00, 0x00, 0x00, 0xa0, 0xaa, 0x00, 0x00


	//----- nvinfo : EIATTR_MERCURY_ISA_VERSION
	.align		4
.L_64:
        /*0748*/ 	.byte	0x03, 0x5f
        /*074a*/ 	.short	0x0000


	//----- nvinfo : EIATTR_COOP_GROUP_MASK_REGIDS
	.align		4
        /*074c*/ 	.byte	0x04, 0x29
        /*074e*/ 	.short	(.L_66 - .L_65)


	//   ....[0]....
.L_65:
        /*0750*/ 	.word	0xffffffff


	//   ....[1]....
        /*0754*/ 	.word	0xffffffff


	//   ....[2]....
        /*0758*/ 	.word	0xffffffff


	//   ....[3]....
        /*075c*/ 	.word	0xffffffff


	//   ....[4]....
        /*0760*/ 	.word	0xffffffff


	//   ....[5]....
        /*0764*/ 	.word	0xffffffff


	//   ....[6]....
        /*0768*/ 	.word	0xffffffff


	//   ....[7]....
        /*076c*/ 	.word	0xffffffff


	//   ....[8]....
        /*0770*/ 	.word	0xffffffff


	//   ....[9]....
        /*0774*/ 	.word	0xffffffff


	//   ....[10]....
        /*0778*/ 	.word	0xffffffff


	//   ....[11]....
        /*077c*/ 	.word	0xffffffff


	//   ....[12]....
        /*0780*/ 	.word	0xffffffff


	//   ....[13]....
        /*0784*/ 	.word	0xffffffff


	//   ....[14]....
        /*0788*/ 	.word	0xffffffff


	//   ....[15]....
        /*078c*/ 	.word	0xffffffff


	//----- nvinfo : EIATTR_COOP_GROUP_INSTR_OFFSETS
	.align		4
.L_66:
        /*0790*/ 	.byte	0x04, 0x28
        /*0792*/ 	.short	(.L_68 - .L_67)


	//   ....[0]....
.L_67:
        /*0794*/ 	.word	0x00006bd0


	//   ....[1]....
        /*0798*/ 	.word	0x00006cc0


	//   ....[2]....
        /*079c*/ 	.word	0x00006cf0


	//   ....[3]....
        /*07a0*/ 	.word	0x00006e50


	//   ....[4]....
        /*07a4*/ 	.word	0x00006ea0


	//   ....[5]....
        /*07a8*/ 	.word	0x00007090


	//   ....[6]....
        /*07ac*/ 	.word	0x00007110


	//   ....[7]....
        /*07b0*/ 	.word	0x00007170


	//   ....[8]....
        /*07b4*/ 	.word	0x0000a5b0


	//   ....[9]....
        /*07b8*/ 	.word	0x0000a5c0


	//   ....[10]....
        /*07bc*/ 	.word	0x0000a5d0


	//   ....[11]....
        /*07c0*/ 	.word	0x0000a5e0


	//   ....[12]....
        /*07c4*/ 	.word	0x0000a650


	//   ....[13]....
        /*07c8*/ 	.word	0x0000a690


	//   ....[14]....
        /*07cc*/ 	.word	0x0000a6a0


	//   ....[15]....
        /*07d0*/ 	.word	0x0000a6b0


	//----- nvinfo : EIATTR_EXIT_INSTR_OFFSETS
	.align		4
.L_68:
        /*07d4*/ 	.byte	0x04, 0x1c
        /*07d6*/ 	.short	(.L_70 - .L_69)


	//   ....[0]....
.L_69:
        /*07d8*/ 	.word	0x0000fdd0


	//----- nvinfo : EIATTR_REQNTID
	.align		4
.L_70:
        /*07dc*/ 	.byte	0x04, 0x10
        /*07de*/ 	.short	(.L_72 - .L_71)
.L_71:
        /*07e0*/ 	.word	0x00000100
        /*07e4*/ 	.word	0x00000001
        /*07e8*/ 	.word	0x00000001
.L_72:


//--------------------- .nv.callgraph             --------------------------
	.section	.nv.callgraph,"",@"SHT_CUDA_CALLGRAPH"
	.align	4
	.sectionentsize	8
	.align		4
        /*0000*/ 	.word	0x00000000
	.align		4
        /*0004*/ 	.word	0xffffffff
	.align		4
        /*0008*/ 	.word	0x00000000
	.align		4
        /*000c*/ 	.word	0xfffffffe
	.align		4
        /*0010*/ 	.word	0x00000000
	.align		4
        /*0014*/ 	.word	0xfffffffd
	.align		4
        /*0018*/ 	.word	0x00000000
	.align		4
        /*001c*/ 	.word	0xfffffffc


//--------------------- .nv.rel.action            --------------------------
	.section	.nv.rel.action,"",@"SHT_CUDA_RELOCINFO"
	.align	8
	.sectionentsize	8
        /*0000*/ 	.byte	0x73, 0x00, 0x00, 0x00, 0x00, 0x00, 0x00, 0x00, 0x00, 0x00, 0x00, 0x11, 0x25, 0x00, 0x05, 0x36


//--------------------- .nv.constant4             --------------------------
	.section	.nv.constant4,"a",@progbits
	.align	8
	.align		8
.nv.constant4:
        /*0000*/ 	.dword	_$_str


//--------------------- .nv.constant0.attn_fwd    --------------------------
	.section	.nv.constant0.attn_fwd,"a",@progbits
	.sectionflags	@""
	.align	4
.nv.constant0.attn_fwd:
	.zero		488


//--------------------- .text.attn_fwd            --------------------------
	.section	.text.attn_fwd,"ax",@progbits
	.sectioninfo	@"SHI_REGISTERS=255"
	.align	128
        .global         attn_fwd
        .type           attn_fwd,@function
        .size           attn_fwd,(.L_x_4 - attn_fwd)
        .other          attn_fwd,@"STO_CUDA_ENTRY STV_DEFAULT"
attn_fwd:
.text.attn_fwd:
[----:B------:R-:W-:Y:S02]  /*0000*/  MOV R1, c[0x0][0x28] ;  /* 0x00000a0000017a02 */ /* 0x000fe40000000f00 */
[----:B------:R-:W0:Y:S01]  /*0010*/  S2R R246, SR_TID.X ;  /* 0x0000000000f67919 */ /* 0x000e220000002100 */
[----:B------:R-:W-:Y:S01]  /*0020*/  MOV R223, c[0x0][0x198] ;  /* 0x0000660000df7a02 */ /* 0x000fe20000000f00 */
[----:B------:R-:W-:Y:S01]  /*0030*/  ULDC.64 UR4, c[0x0][0x118] ;  /* 0x0000460000047ab9 */ /* 0x000fe20000000a00 */
[----:B------:R-:W-:Y:S01]  /*0040*/  IADD3 R1, R1, -0x250, RZ ;  /* 0xfffffdb001017810 */ /* 0x000fe20007ffe0ff */
[----:B------:R-:W1:Y:S01]  /*0050*/  S2R R0, SR_CTAID.X ;  /* 0x0000000000007919 */ /* 0x000e620000002500 */
[C---:B------:R-:W-:Y:S01]  /*0060*/  SHF.L.U32 R5, R223.reuse, 0x3, RZ ;  /* 0x00000003df057819 */ /* 0x040fe200000006ff */
[C---:B------:R-:W-:Y:S01]  /*0070*/  IMAD.SHL.U32 R11, R223.reuse, 0x20, RZ ;  /* 0x00000020df0b7824 */ /* 0x040fe200078e00ff */
[----:B------:R-:W-:Y:S01]  /*0080*/  SHF.L.U32 R7, R223, 0x4, RZ ;  /* 0x00000004df077819 */ /* 0x000fe200000006ff */
[----:B------:R-:W2:Y:S01]  /*0090*/  S2R R248, SR_CTAID.Y ;  /* 0x0000000000f87919 */ /* 0x000ea20000002600 */
[----:B0-----:R-:W-:-:S04]  /*00a0*/  LOP3.LUT R250, R246, 0xff, RZ, 0xc0, !PT ;  /* 0x000000fff6fa7812 */ /* 0x001fc800078ec0ff */
[----:B-1----:R-:W-:Y:S01]  /*00b0*/  LEA R2, R0, R250, 0x8 ;  /* 0x000000fa00027211 */ /* 0x002fe200078e40ff */
[----:B--2---:R-:W-:-:S04]  /*00c0*/  IMAD R0, R248, c[0x0][0x190], RZ ;  /* 0x00006400f8007a24 */ /* 0x004fc800078e02ff */
[----:B------:R-:W-:Y:S01]  /*00d0*/  IMAD R2, R2, c[0x0][0x194], RZ ;  /* 0x0000650002027a24 */ /* 0x000fe200078e02ff */
[C---:B------:R-:W-:Y:S01]  /*00e0*/  SHF.L.U32 R8, R0.reuse, 0x1, RZ ;  /* 0x0000000100087819 */ /* 0x040fe200000006ff */
[----:B------:R-:W-:-:S03]  /*00f0*/  IMAD.HI R0, R0, 0x2, RZ ;  /* 0x0000000200007827 */ /* 0x000fc600078e02ff */
[C---:B------:R-:W-:Y:S01]  /*0100*/  SHF.L.U32 R9, R2.reuse, 0x1, RZ ;  /* 0x0000000102097819 */ /* 0x040fe200000006ff */
[----:B------:R-:W-:-:S03]  /*0110*/  IMAD.HI R3, R2, 0x2, RZ ;  /* 0x0000000202037827 */ /* 0x000fc600078e02ff */
[----:B------:R-:W-:-:S04]  /*0120*/  IADD3 R8, P0, P1, R9, c[0x0][0x160], R8 ;  /* 0x0000580009087a10 */ /* 0x000fc8000791e008 */
[----:B------:R-:W-:Y:S02]  /*0130*/  IADD3.X R9, R3, c[0x0][0x164], R0, P0, P1 ;  /* 0x0000590003097a10 */ /* 0x000fe400007e2400 */
[CC--:B------:R-:W-:Y:S02]  /*0140*/  LEA R2, P0, R223.reuse, R8.reuse, 0x4 ;  /* 0x00000008df027211 */ /* 0x0c0fe400078020ff */
[CC--:B------:R-:W-:Y:S02]  /*0150*/  LEA R4, P1, R223.reuse, R8.reuse, 0x5 ;  /* 0x00000008df047211 */ /* 0x0c0fe400078228ff */
[CC--:B------:R-:W-:Y:S01]  /*0160*/  LEA R6, P2, R223.reuse, R8.reuse, 0x6 ;  /* 0x00000008df067211 */ /* 0x0c0fe200078430ff */
[----:B------:R-:W-:Y:S01]  /*0170*/  IMAD R17, R223, 0x90, RZ ;  /* 0x00000090df117824 */ /* 0x000fe200078e02ff */
[-C--:B------:R-:W-:Y:S02]  /*0180*/  LEA.HI.X.SX32 R3, R5, R9.reuse, 0x1, P0 ;  /* 0x0000000905037211 */ /* 0x080fe400000f0eff */
[-C--:B------:R-:W-:Y:S01]  /*0190*/  LEA.HI.X.SX32 R5, R7, R9.reuse, 0x1, P1 ;  /* 0x0000000907057211 */ /* 0x080fe200008f0eff */
[----:B------:R-:W-:Y:S01]  /*01a0*/  IMAD R13, R223, 0xa, RZ ;  /* 0x0000000adf0d7824 */ /* 0x000fe200078e02ff */
[-C--:B------:R-:W-:Y:S01]  /*01b0*/  LEA.HI.X.SX32 R7, R11, R9.reuse, 0x1, P2 ;  /* 0x000000090b077211 */ /* 0x080fe200010f0eff */
[C---:B------:R-:W-:Y:S01]  /*01c0*/  IMAD R31, R223.reuse, 0x48, RZ ;  /* 0x00000048df1f7824 */ /* 0x040fe200078e02ff */
[C---:B------:R-:W-:Y:S01]  /*01d0*/  SHF.L.U32 R15, R223.reuse, 0x6, RZ ;  /* 0x00000006df0f7819 */ /* 0x040fe200000006ff */
[C---:B------:R-:W-:Y:S01]  /*01e0*/  IMAD R19, R223.reuse, 0x14, RZ ;  /* 0x00000014df137824 */ /* 0x040fe200078e02ff */
[CC--:B------:R-:W-:Y:S01]  /*01f0*/  LEA R14, P0, R223.reuse, R8.reuse, 0x7 ;  /* 0x00000008df0e7211 */ /* 0x0c0fe200078038ff */
[----:B------:R-:W-:Y:S01]  /*0200*/  IMAD R21, R223, 0x28, RZ ;  /* 0x00000028df157824 */ /* 0x000fe200078e02ff */
[----:B------:R-:W-:Y:S01]  /*0210*/  IADD3 R16, P2, R17, R8, RZ ;  /* 0x0000000811107210 */ /* 0x000fe20007f5e0ff */
[----:B------:R0:W2:Y:S01]  /*0220*/  LDG.E.U16 R244, [R6.64] ;  /* 0x0000000406f47981 */ /* 0x0000a2000c1e1500 */
[----:B------:R-:W-:Y:S01]  /*0230*/  IMAD R11, R223, 0x5, RZ ;  /* 0x00000005df0b7824 */ /* 0x000fe200078e02ff */
[----:B------:R-:W-:-:S02]  /*0240*/  LEA.HI.X.SX32 R15, R15, R9, 0x1, P0 ;  /* 0x000000090f0f7211 */ /* 0x000fc400000f0eff */
[-C--:B------:R-:W-:Y:S01]  /*0250*/  IADD3 R10, P1, R19, R8.reuse, RZ ;  /* 0x00000008130a7210 */ /* 0x080fe20007f3e0ff */
[----:B------:R-:W-:Y:S01]  /*0260*/  IMAD R25, R223, 0xa0, RZ ;  /* 0x000000a0df197824 */ /* 0x000fe200078e02ff */
[-C--:B------:R-:W-:Y:S01]  /*0270*/  LEA.HI.X.SX32 R17, R31, R9.reuse, 0x1, P2 ;  /* 0x000000091f117211 */ /* 0x080fe200010f0eff */
[----:B------:R1:W3:Y:S01]  /*0280*/  LDG.E.U16 R243, [R14.64] ;  /* 0x000000040ef37981 */ /* 0x0002e2000c1e1500 */
[-C--:B------:R-:W-:Y:S02]  /*0290*/  IADD3 R12, P2, R21, R8.reuse, RZ ;  /* 0x00000008150c7210 */ /* 0x080fe40007f5e0ff */
[----:B0-----:R-:W-:Y:S01]  /*02a0*/  IADD3 R6, P0, R13, R8, RZ ;  /* 0x000000080d067210 */ /* 0x001fe20007f1e0ff */
[----:B------:R-:W-:Y:S01]  /*02b0*/  IMAD R23, R223, 0x30, RZ ;  /* 0x00000030df177824 */ /* 0x000fe200078e02ff */
[----:B------:R0:W4:Y:S02]  /*02c0*/  LDG.E.U16 R242, [R16.64] ;  /* 0x0000000410f27981 */ /* 0x000124000c1e1500 */
[----:B------:R-:W-:-:S02]  /*02d0*/  LEA.HI.X.SX32 R7, R11, R9, 0x1, P0 ;  /* 0x000000090b077211 */ /* 0x000fc400000f0eff */
[-C--:B------:R-:W-:Y:S01]  /*02e0*/  LEA.HI.X.SX32 R11, R13, R9.reuse, 0x1, P1 ;  /* 0x000000090d0b7211 */ /* 0x080fe200008f0eff */
[----:B------:R5:W2:Y:S01]  /*02f0*/  LDG.E.U16 R245, [R4.64] ;  /* 0x0000000404f57981 */ /* 0x000aa2000c1e1500 */
[----:B------:R-:W-:Y:S01]  /*0300*/  LEA.HI.X.SX32 R13, R19, R9, 0x1, P2 ;  /* 0x00000009130d7211 */ /* 0x000fe200010f0eff */
[C---:B------:R-:W-:Y:S02]  /*0310*/  IMAD R19, R223.reuse, 0x50, RZ ;  /* 0x00000050df137824 */ /* 0x040fe400078e02ff */
[----:B-1----:R-:W-:Y:S01]  /*0320*/  IMAD R15, R223, 0xb0, RZ ;  /* 0x000000b0df0f7824 */ /* 0x002fe200078e02ff */
[----:B------:R1:W2:Y:S02]  /*0330*/  LDG.E.U16 R2, [R2.64] ;  /* 0x0000000402027981 */ /* 0x0002a4000c1e1500 */
[-C--:B------:R-:W-:Y:S01]  /*0340*/  IADD3 R14, P0, R19, R8.reuse, RZ ;  /* 0x00000008130e7210 */ /* 0x080fe20007f1e0ff */
[----:B------:R-:W-:Y:S01]  /*0350*/  IMAD R89, R223, 0x18, RZ ;  /* 0x00000018df597824 */ /* 0x000fe200078e02ff */
[-C--:B0-----:R-:W-:Y:S01]  /*0360*/  IADD3 R16, P1, R25, R8.reuse, RZ ;  /* 0x0000000819107210 */ /* 0x081fe20007f3e0ff */
[----:B-----5:R0:W5:Y:S01]  /*0370*/  LDG.E.U16 R5, [R10.64] ;  /* 0x000000040a057981 */ /* 0x020162000c1e1500 */
[----:B------:R-:W-:-:S02]  /*0380*/  IADD3 R18, P2, R15, R8, RZ ;  /* 0x000000080f127210 */ /* 0x000fc40007f5e0ff */
[-C--:B------:R-:W-:Y:S01]  /*0390*/  LEA.HI.X.SX32 R15, R21, R9.reuse, 0x1, P0 ;  /* 0x00000009150f7211 */ /* 0x080fe200000f0eff */
[----:B------:R0:W2:Y:S01]  /*03a0*/  LDG.E.U16 R4, [R12.64] ;  /* 0x000000040c047981 */ /* 0x0000a2000c1e1500 */
[----:B------:R-:W-:Y:S01]  /*03b0*/  LEA.HI.X.SX32 R17, R19, R9, 0x1, P1 ;  /* 0x0000000913117211 */ /* 0x000fe200008f0eff */
[----:B------:R-:W-:Y:S02]  /*03c0*/  IMAD R25, R223, 0xc0, RZ ;  /* 0x000000c0df197824 */ /* 0x000fe400078e02ff */
[----:B-1----:R1:W2:Y:S01]  /*03d0*/  LDG.E.U16 R3, [R6.64] ;  /* 0x0000000406037981 */ /* 0x0022a2000c1e1500 */
[----:B0-----:R-:W-:-:S03]  /*03e0*/  IADD3 R10, P0, R23, R8, RZ ;  /* 0x00000008170a7210 */ /* 0x001fc60007f1e0ff */
[----:B------:R0:W2:Y:S01]  /*03f0*/  LDG.E.U16 R240, [R16.64] ;  /* 0x0000000410f07981 */ /* 0x0000a2000c1e1500 */
[----:B------:R-:W-:Y:S01]  /*0400*/  LEA.HI.X.SX32 R11, R89, R9, 0x1, P0 ;  /* 0x00000009590b7211 */ /* 0x000fe200000f0eff */
[C---:B------:R-:W-:Y:S02]  /*0410*/  IMAD R13, R223.reuse, 0x60, RZ ;  /* 0x00000060df0d7824 */ /* 0x040fe400078e02ff */
[----:B------:R0:W2:Y:S01]  /*0420*/  LDG.E.U16 R241, [R14.64] ;  /* 0x000000040ef17981 */ /* 0x0000a2000c1e1500 */
[----:B------:R-:W-:-:S03]  /*0430*/  IMAD R21, R223, 0x38, RZ ;  /* 0x00000038df157824 */ /* 0x000fc600078e02ff */
[----:B-1----:R1:W2:Y:S01]  /*0440*/  LDG.E.U16 R6, [R10.64] ;  /* 0x000000040a067981 */ /* 0x0022a2000c1e1500 */
[----:B0-----:R-:W-:Y:S01]  /*0450*/  IMAD R17, R223, 0x92, RZ ;  /* 0x00000092df117824 */ /* 0x001fe200078e02ff */
[-C--:B------:R-:W-:Y:S01]  /*0460*/  IADD3 R16, P5, R13, R8.reuse, RZ ;  /* 0x000000080d107210 */ /* 0x080fe20007fbe0ff */
[C---:B------:R-:W-:Y:S02]  /*0470*/  IMAD R101, R223.reuse, 0x58, RZ ;  /* 0x00000058df657824 */ /* 0x040fe400078e02ff */
[----:B------:R-:W-:Y:S01]  /*0480*/  IMAD R15, R223, 0x70, RZ ;  /* 0x00000070df0f7824 */ /* 0x000fe200078e02ff */
[-C--:B------:R-:W-:Y:S01]  /*0490*/  IADD3 R22, P3, R17, R8.reuse, RZ ;  /* 0x0000000811167210 */ /* 0x080fe20007f7e0ff */
[----:B-1----:R-:W-:Y:S01]  /*04a0*/  IMAD R11, R223, 0x82, RZ ;  /* 0x00000082df0b7824 */ /* 0x002fe200078e02ff */
[-C--:B------:R-:W-:Y:S01]  /*04b0*/  IADD3 R10, P6, R25, R8.reuse, RZ ;  /* 0x00000008190a7210 */ /* 0x080fe20007fde0ff */
[----:B------:R-:W-:Y:S01]  /*04c0*/  IMAD R143, R223, 0x1c, RZ ;  /* 0x0000001cdf8f7824 */ /* 0x000fe200078e02ff */
[----:B------:R-:W-:Y:S01]  /*04d0*/  LEA.HI.X.SX32 R17, R23, R9, 0x1, P5 ;  /* 0x0000000917117211 */ /* 0x000fe200028f0eff */
[----:B------:R-:W-:Y:S01]  /*04e0*/  IMAD R27, R223, 0xb2, RZ ;  /* 0x000000b2df1b7824 */ /* 0x000fe200078e02ff */
[----:B------:R-:W-:-:S02]  /*04f0*/  IADD3 R20, P0, R11, R8, RZ ;  /* 0x000000080b147210 */ /* 0x000fc40007f1e0ff */
[-C--:B------:R-:W-:Y:S01]  /*0500*/  IADD3 R24, P5, R21, R8.reuse, RZ ;  /* 0x0000000815187210 */ /* 0x080fe20007fbe0ff */
[----:B------:R-:W-:Y:S01]  /*0510*/  IMAD R32, R223, 0xc2, RZ ;  /* 0x000000c2df207824 */ /* 0x000fe200078e02ff */
[-C--:B------:R-:W-:Y:S01]  /*0520*/  LEA.HI.X.SX32 R11, R13, R9.reuse, 0x1, P6 ;  /* 0x000000090d0b7211 */ /* 0x080fe200030f0eff */
[----:B------:R-:W-:Y:S01]  /*0530*/  IMAD R12, R223, 0xd0, RZ ;  /* 0x000000d0df0c7824 */ /* 0x000fe200078e02ff */
[-C--:B------:R-:W-:Y:S01]  /*0540*/  IADD3 R26, P6, R15, R8.reuse, RZ ;  /* 0x000000080f1a7210 */ /* 0x080fe20007fde0ff */
[----:B------:R-:W-:Y:S01]  /*0550*/  IMAD R14, R223, 0xe0, RZ ;  /* 0x000000e0df0e7824 */ /* 0x000fe200078e02ff */
[-C--:B------:R-:W-:Y:S01]  /*0560*/  LEA.HI.X.SX32 R19, R101, R9.reuse, 0x1, P2 ;  /* 0x0000000965137211 */ /* 0x080fe200010f0eff */
[----:B------:R-:W-:Y:S01]  /*0570*/  IMAD R33, R223, 0x49, RZ ;  /* 0x00000049df217824 */ /* 0x000fe200078e02ff */
[-C--:B------:R-:W-:Y:S01]  /*0580*/  LEA.HI.X.SX32 R25, R143, R9.reuse, 0x1, P5 ;  /* 0x000000098f197211 */ /* 0x080fe200028f0eff */
[----:B------:R-:W-:Y:S01]  /*0590*/  IMAD R47, R223, 0x61, RZ ;  /* 0x00000061df2f7824 */ /* 0x000fe200078e02ff */
[-C--:B------:R-:W-:Y:S01]  /*05a0*/  IADD3 R30, P5, R27, R8.reuse, RZ ;  /* 0x000000081b1e7210 */ /* 0x080fe20007fbe0ff */
[----:B------:R-:W-:Y:S01]  /*05b0*/  IMAD R65, R223, 0x12, RZ ;  /* 0x00000012df417824 */ /* 0x000fe200078e02ff */
[-C--:B------:R-:W-:Y:S01]  /*05c0*/  LEA.HI.X.SX32 R27, R21, R9.reuse, 0x1, P6 ;  /* 0x00000009151b7211 */ /* 0x080fe200030f0eff */
[----:B------:R0:W2:Y:S01]  /*05d0*/  LDG.E.U16 R7, [R18.64] ;  /* 0x0000000412077981 */ /* 0x0000a2000c1e1500 */
[-C--:B------:R-:W-:Y:S01]  /*05e0*/  IADD3 R32, P6, R32, R8.reuse, RZ ;  /* 0x0000000820207210 */ /* 0x080fe20007fde0ff */
[C---:B------:R-:W-:Y:S01]  /*05f0*/  IMAD R49, R223.reuse, 0x68, RZ ;  /* 0x00000068df317824 */ /* 0x040fe200078e02ff */
[-C--:B------:R-:W-:Y:S01]  /*0600*/  IADD3 R12, P4, R12, R8.reuse, RZ ;  /* 0x000000080c0c7210 */ /* 0x080fe20007f9e0ff */
[C---:B------:R-:W-:Y:S01]  /*0610*/  IMAD R34, R223.reuse, 0xd2, RZ ;  /* 0x000000d2df227824 */ /* 0x040fe200078e02ff */
[----:B------:R-:W-:Y:S01]  /*0620*/  IADD3 R14, P1, R14, R8, RZ ;  /* 0x000000080e0e7210 */ /* 0x000fe20007f3e0ff */
[----:B------:R-:W-:Y:S01]  /*0630*/  IMAD R39, R223, 0x9, RZ ;  /* 0x00000009df277824 */ /* 0x000fe200078e02ff */
[----:B------:R-:W-:Y:S01]  /*0640*/  LEA.HI.X.SX32 R23, R33, R9, 0x1, P3 ;  /* 0x0000000921177211 */ /* 0x000fe200018f0eff */
[----:B------:R-:W-:-:S02]  /*0650*/  IMAD R29, R223, 0x41, RZ ;  /* 0x00000041df1d7824 */ /* 0x000fc400078e02ff */
[C---:B------:R-:W-:Y:S02]  /*0660*/  IMAD R69, R223.reuse, 0x24, RZ ;  /* 0x00000024df457824 */ /* 0x040fe400078e02ff */
[C---:B------:R-:W-:Y:S01]  /*0670*/  IMAD R38, R223.reuse, 0xf2, RZ ;  /* 0x000000f2df267824 */ /* 0x040fe200078e02ff */
[C---:B------:R-:W-:Y:S01]  /*0680*/  SHF.L.U32 R75, R223.reuse, 0x1, RZ ;  /* 0x00000001df4b7819 */ /* 0x040fe200000006ff */
[----:B0-----:R-:W-:Y:S01]  /*0690*/  IMAD R19, R223, 0xa2, RZ ;  /* 0x000000a2df137824 */ /* 0x001fe200078e02ff */
[-C--:B------:R-:W-:Y:S01]  /*06a0*/  LEA.HI.X.SX32 R33, R47, R9.reuse, 0x1, P6 ;  /* 0x000000092f217211 */ /* 0x080fe200030f0eff */
[----:B------:R-:W-:Y:S01]  /*06b0*/  IMAD R45, R223, 0x42, RZ ;  /* 0x00000042df2d7824 */ /* 0x000fe200078e02ff */
[-C--:B------:R-:W-:Y:S01]  /*06c0*/  IADD3 R46, P6, R65, R8.reuse, RZ ;  /* 0x00000008412e7210 */ /* 0x080fe20007fde0ff */
[----:B------:R-:W-:Y:S01]  /*06d0*/  IMAD R35, R223, 0x51, RZ ;  /* 0x00000051df237824 */ /* 0x000fe200078e02ff */
[-C--:B------:R-:W-:Y:S01]  /*06e0*/  LEA.HI.X.SX32 R13, R49, R9.reuse, 0x1, P4 ;  /* 0x00000009310d7211 */ /* 0x080fe200020f0eff */
[----:B------:R-:W-:Y:S01]  /*06f0*/  IMAD R61, R223, 0x69, RZ ;  /* 0x00000069df3d7824 */ /* 0x000fe200078e02ff */
[-C--:B------:R-:W-:Y:S01]  /*0700*/  IADD3 R28, P4, R19, R8.reuse, RZ ;  /* 0x00000008131c7210 */ /* 0x080fe20007f9e0ff */
[----:B------:R-:W-:Y:S01]  /*0710*/  IMAD R91, R223, 0x22, RZ ;  /* 0x00000022df5b7824 */ /* 0x000fe200078e02ff */
[-C--:B------:R-:W-:Y:S01]  /*0720*/  LEA.HI.X.SX32 R15, R15, R9.reuse, 0x1, P1 ;  /* 0x000000090f0f7211 */ /* 0x080fe200008f0eff */
[C---:B------:R-:W-:Y:S01]  /*0730*/  IMAD R53, R223.reuse, 0x21, RZ ;  /* 0x00000021df357824 */ /* 0x040fe200078e02ff */
        /* <DEDUP_REMOVED lines=18> */
[-C--:B------:R-:W-:Y:S01]  /*0860*/  IADD3 R42, P4, R49, R8.reuse, RZ ;  /* 0x00000008312a7210 */ /* 0x080fe20007f9e0ff */
[----:B------:R-:W-:Y:S01]  /*0870*/  IMAD R78, R223, 0x34, RZ ;  /* 0x00000034df4e7824 */ /* 0x000fe200078e02ff */
[-C--:B------:R-:W-:Y:S01]  /*0880*/  LEA.HI.X.SX32 R49, R41, R9.reuse, 0x1, P1 ;  /* 0x0000000929317211 */ /* 0x080fe200008f0eff */
[C---:B------:R-:W-:Y:S01]  /*0890*/  IMAD R37, R223.reuse, 0x59, RZ ;  /* 0x00000059df257824 */ /* 0x040fe200078e02ff */
[-C--:B------:R-:W-:Y:S01]  /*08a0*/  IADD3 R18, P2, R18, R8.reuse, RZ ;  /* 0x0000000812127210 */ /* 0x080fe20007f5e0ff */
[----:B------:R-:W-:Y:S01]  /*08b0*/  IMAD R71, R223, 0x1a, RZ ;  /* 0x0000001adf477824 */ /* 0x000fe200078e02ff */
[-C--:B------:R-:W-:Y:S01]  /*08c0*/  IADD3 R54, P1, R67, R8.reuse, RZ ;  /* 0x0000000843367210 */ /* 0x080fe20007f3e0ff */
[----:B------:R-:W-:Y:S01]  /*08d0*/  IMAD R50, R223, 0x71, RZ ;  /* 0x00000071df327824 */ /* 0x000fe200078e02ff */
[-C--:B------:R-:W-:Y:S01]  /*08e0*/  LEA.HI.X.SX32 R59, R59, R9.reuse, 0x1, P6 ;  /* 0x000000093b3b7211 */ /* 0x080fe200030f0eff */
[----:B------:R-:W-:Y:S01]  /*08f0*/  IMAD R97, R223, 0x32, RZ ;  /* 0x00000032df617824 */ /* 0x000fe200078e02ff */
[-C--:B------:R-:W-:Y:S01]  /*0900*/  IADD3 R64, P6, R69, R8.reuse, RZ ;  /* 0x0000000845407210 */ /* 0x080fe20007fde0ff */
[C---:B------:R-:W-:Y:S01]  /*0910*/  IMAD R66, R223.reuse, 0xa4, RZ ;  /* 0x000000a4df427824 */ /* 0x040fe200078e02ff */
[-C--:B------:R-:W-:Y:S01]  /*0920*/  IADD3 R38, P0, R38, R8.reuse, RZ ;  /* 0x0000000826267210 */ /* 0x080fe20007f1e0ff */
[C---:B------:R-:W-:Y:S01]  /*0930*/  IMAD R43, R223.reuse, 0xd, RZ ;  /* 0x0000000ddf2b7824 */ /* 0x040fe200078e02ff */
[-C--:B------:R-:W-:Y:S01]  /*0940*/  LEA.HI.X.SX32 R19, R114, R9.reuse, 0x1, P2 ;  /* 0x0000000972137211 */ /* 0x080fe200010f0eff */
        /* <DEDUP_REMOVED lines=11> */
[-C--:B------:R-:W-:Y:S01]  /*0a00*/  LEA.HI.X.SX32 R39, R68, R9.reuse, 0x1, P0 ;  /* 0x0000000944277211 */ /* 0x080fe200000f0eff */
[C---:B------:R-:W-:Y:S01]  /*0a10*/  IMAD R164, R223.reuse, 0x5a, RZ ;  /* 0x0000005adfa47824 */ /* 0x040fe200078e02ff */
        /* <DEDUP_REMOVED lines=8> */
[CC--:B------:R-:W-:Y:S01]  /*0aa0*/  LEA.HI.X.SX32 R61, R223.reuse, R9.reuse, 0x1, P1 ;  /* 0x00000009df3d7211 */ /* 0x0c0fe200008f0eff */
[----:B------:R-:W-:Y:S01]  /*0ab0*/  IMAD R147, R223, 0x64, RZ ;  /* 0x00000064df937824 */ /* 0x000fe200078e02ff */
[-C--:B------:R-:W-:Y:S01]  /*0ac0*/  IADD3 R50, P2, R97, R8.reuse, RZ ;  /* 0x0000000861327210 */ /* 0x080fe20007f5e0ff */
[C---:B------:R-:W-:Y:S01]  /*0ad0*/  IMAD R93, R223.reuse, 0x15, RZ ;  /* 0x00000015df5d7824 */ /* 0x040fe200078e02ff */
[-C--:B------:R-:W-:Y:S01]  /*0ae0*/  IADD3 R66, P1, R66, R8.reuse, RZ ;  /* 0x0000000842427210 */ /* 0x080fe20007f3e0ff */
[----:B------:R-:W-:Y:S01]  /*0af0*/  IMAD R153, R223, 0x74, RZ ;  /* 0x00000074df997824 */ /* 0x000fe200078e02ff */
[-C--:B------:R-:W-:Y:S01]  /*0b00*/  LEA.HI.X.SX32 R41, R69, R9.reuse, 0x1, P3 ;  /* 0x0000000945297211 */ /* 0x080fe200018f0eff */
[----:B------:R-:W-:Y:S01]  /*0b10*/  IMAD R99, R223, 0xc6, RZ ;  /* 0x000000c6df637824 */ /* 0x000fe200078e02ff */
[-C--:B------:R-:W-:Y:S01]  /*0b20*/  LEA.HI.X.SX32 R71, R71, R9.reuse, 0x1, P6 ;  /* 0x0000000947477211 */ /* 0x080fe200030f0eff */
[C---:B------:R-:W-:Y:S01]  /*0b30*/  IMAD R160, R223.reuse, 0x3a, RZ ;  /* 0x0000003adfa07824 */ /* 0x040fe200078e02ff */
[-C--:B------:R-:W-:Y:S01]  /*0b40*/  IADD3 R72, P3, R72, R8.reuse, RZ ;  /* 0x0000000848487210 */ /* 0x080fe20007f7e0ff */
[----:B------:R-:W-:Y:S01]  /*0b50*/  IMAD R83, R223, 0xd6, RZ ;  /* 0x000000d6df537824 */ /* 0x000fe200078e02ff */
[-C--:B------:R-:W-:Y:S01]  /*0b60*/  LEA.HI.X.SX32 R69, R43, R9.reuse, 0x1, P0 ;  /* 0x000000092b457211 */ /* 0x080fe200000f0eff */
        /* <DEDUP_REMOVED lines=9> */
[-C--:B------:R-:W-:Y:S01]  /*0c00*/  LEA.HI.X.SX32 R67, R67, R9.reuse, 0x1, P1 ;  /* 0x0000000943437211 */ /* 0x080fe200008f0eff */
[----:B------:R-:W-:Y:S01]  /*0c10*/  IMAD R105, R223, 0x6b, RZ ;  /* 0x0000006bdf697824 */ /* 0x000fe200078e02ff */
[-C--:B------:R-:W-:Y:S01]  /*0c20*/  IADD3 R56, P2, R77, R8.reuse, RZ ;  /* 0x000000084d387210 */ /* 0x080fe20007f5e0ff */
[----:B------:R-:W-:Y:S01]  /*0c30*/  IMAD R135, R223, 0x6, RZ ;  /* 0x00000006df877824 */ /* 0x000fe200078e02ff */
[-C--:B------:R-:W-:Y:S01]  /*0c40*/  IADD3 R86, P1, R73, R8.reuse, RZ ;  /* 0x0000000849567210 */ /* 0x080fe20007f3e0ff */
[C---:B------:R-:W-:Y:S01]  /*0c50*/  IMAD R139, R223.reuse, 0x16, RZ ;  /* 0x00000016df8b7824 */ /* 0x040fe200078e02ff */
[-C--:B------:R-:W-:Y:S01]  /*0c60*/  LEA.HI.X.SX32 R73, R164, R9.reuse, 0x1, P3 ;  /* 0x00000009a4497211 */ /* 0x080fe200018f0eff */
        /* <DEDUP_REMOVED lines=21> */
[CC--:B------:R-:W-:Y:S01]  /*0dc0*/  LEA R74, P0, R223.reuse, R8.reuse, 0x2 ;  /* 0x00000008df4a7211 */ /* 0x0c0fe200078010ff */
[----:B------:R-:W-:Y:S01]  /*0dd0*/  IMAD R123, R223, 0x1b, RZ ;  /* 0x0000001bdf7b7824 */ /* 0x000fe200078e02ff */
[-C--:B------:R-:W-:Y:S01]  /*0de0*/  IADD3 R102, P6, R99, R8.reuse, RZ ;  /* 0x0000000863667210 */ /* 0x080fe20007fde0ff */
[C---:B------:R-:W-:Y:S01]  /*0df0*/  IMAD R125, R223.reuse, 0x23, RZ ;  /* 0x00000023df7d7824 */ /* 0x040fe200078e02ff */
[-C--:B------:R-:W-:Y:S01]  /*0e00*/  LEA.HI.X.SX32 R99, R160, R9.reuse, 0x1, P4 ;  /* 0x00000009a0637211 */ /* 0x080fe200020f0eff */
        /* <DEDUP_REMOVED lines=47> */
[----:B------:R-:W-:Y:S01]  /*1100*/  LEA.HI.X.SX32 R87, R87, R9, 0x1, P1 ;  /* 0x0000000957577211 */ /* 0x000fe200008f0eff */
[----:B------:R-:W-:Y:S01]  /*1110*/  IMAD R161, R223, 0x1d, RZ ;  /* 0x0000001ddfa17824 */ /* 0x000fe200078e02ff */
[----:B------:R-:W-:-:S02]  /*1120*/  IADD3 R108, P2, R108, R8, RZ ;  /* 0x000000086c6c7210 */ /* 0x000fc40007f5e0ff */
[C---:B------:R-:W-:Y:S01]  /*1130*/  SHF.L.U32 R145, R223.reuse, 0x2, RZ ;  /* 0x00000002df917819 */ /* 0x040fe200000006ff */
[----:B------:R-:W-:Y:S01]  /*1140*/  IMAD R127, R223, 0x2b, RZ ;  /* 0x0000002bdf7f7824 */ /* 0x000fe200078e02ff */
[-C--:B------:R-:W-:Y:S01]  /*1150*/  IADD3 R110, P1, R89, R8.reuse, RZ ;  /* 0x00000008596e7210 */ /* 0x080fe20007f3e0ff */
[----:B------:R-:W-:Y:S01]  /*1160*/  IMAD R176, R223, 0x9a, RZ ;  /* 0x0000009adfb07824 */ /* 0x000fe200078e02ff */
[-C--:B------:R-:W-:Y:S01]  /*1170*/  LEA.HI.X.SX32 R123, R123, R9.reuse, 0x1, P6 ;  /* 0x000000097b7b7211 */ /* 0x080fe200030f0eff */
[----:B------:R-:W-:Y:S01]  /*1180*/  IMAD R132, R223, 0x88, RZ ;  /* 0x00000088df847824 */ /* 0x000fe200078e02ff */
[-C--:B------:R-:W-:Y:S01]  /*1190*/  LEA.HI.X.SX32 R125, R125, R9.reuse, 0x1, P4 ;  /* 0x000000097d7d7211 */ /* 0x080fe200020f0eff */
[C---:B------:R-:W-:Y:S01]  /*11a0*/  IMAD R151, R223.reuse, 0x6c, RZ ;  /* 0x0000006cdf977824 */ /* 0x040fe200078e02ff */
[-C--:B------:R-:W-:Y:S01]  /*11b0*/  LEA.HI.X.SX32 R89, R112, R9.reuse, 0x1, P3 ;  /* 0x0000000970597211 */ /* 0x080fe200018f0eff */
[----:B------:R-:W-:Y:S01]  /*11c0*/  IMAD R177, R223, 0x4d, RZ ;  /* 0x0000004ddfb17824 */ /* 0x000fe200078e02ff */
[-C--:B------:R-:W-:Y:S01]  /*11d0*/  IADD3 R128, P6, R211, R8.reuse, RZ ;  /* 0x00000008d3807210 */ /* 0x080fe20007fde0ff */
[----:B------:R-:W-:Y:S01]  /*11e0*/  IMAD R181, R223, 0x2e, RZ ;  /* 0x0000002edfb57824 */ /* 0x000fe200078e02ff */
[-C--:B------:R-:W-:Y:S01]  /*11f0*/  IADD3 R130, P4, R217, R8.reuse, RZ ;  /* 0x00000008d9827210 */ /* 0x080fe20007f9e0ff */
[----:B------:R-:W-:Y:S01]  /*1200*/  IMAD R152, R223, 0xe8, RZ ;  /* 0x000000e8df987824 */ /* 0x000fe200078e02ff */
[-C--:B------:R-:W-:Y:S01]  /*1210*/  IADD3 R112, P3, R101, R8.reuse, RZ ;  /* 0x0000000865707210 */ /* 0x080fe20007f7e0ff */
[C---:B------:R-:W-:Y:S01]  /*1220*/  IMAD R167, R223.reuse, 0x35, RZ ;  /* 0x00000035dfa77824 */ /* 0x040fe200078e02ff */
[-C--:B------:R-:W-:Y:S01]  /*1230*/  LEA.HI.X.SX32 R83, R170, R9.reuse, 0x1, P5 ;  /* 0x00000009aa537211 */ /* 0x080fe200028f0eff */
[C---:B------:R-:W-:Y:S01]  /*1240*/  IMAD R173, R223.reuse, 0x1e, RZ ;  /* 0x0000001edfad7824 */ /* 0x040fe200078e02ff */
        /* <DEDUP_REMOVED lines=44> */
[-C--:B------:R-:W-:Y:S01]  /*1510*/  LEA.HI.X.SX32 R121, R121, R9.reuse, 0x1, P5 ;  /* 0x0000000979797211 */ /* 0x080fe200028f0eff */
[----:B------:R-:W-:Y:S01]  /*1520*/  IMAD R174, R223, 0x8a, RZ ;  /* 0x0000008adfae7824 */ /* 0x000fe200078e02ff */
[-C--:B------:R-:W-:Y:S01]  /*1530*/  LEA.HI.X.SX32 R135, R135, R9.reuse, 0x1, P6 ;  /* 0x0000000987877211 */ /* 0x080fe200030f0eff */
[C---:B------:R-:W-:Y:S01]  /*1540*/  IMAD R197, R223.reuse, 0x1f, RZ ;  /* 0x0000001fdfc57824 */ /* 0x040fe200078e02ff */
[-C--:B------:R-:W-:Y:S01]  /*1550*/  IADD3 R160, P1, R160, R8.reuse, RZ ;  /* 0x00000008a0a07210 */ /* 0x080fe20007f3e0ff */
[----:B------:R-:W-:Y:S01]  /*1560*/  IMAD R209, R223, 0x5e, RZ ;  /* 0x0000005edfd17824 */ /* 0x000fe200078e02ff */
[-C--:B------:R-:W-:Y:S01]  /*1570*/  IADD3 R126, P5, R207, R8.reuse, RZ ;  /* 0x00000008cf7e7210 */ /* 0x080fe20007fbe0ff */
[C---:B------:R-:W-:Y:S01]  /*1580*/  IMAD R235, R223.reuse, 0xcc, RZ ;  /* 0x000000ccdfeb7824 */ /* 0x040fe200078e02ff */
        /* <DEDUP_REMOVED lines=30> */
[----:B------:R-:W-:Y:S01]  /*1770*/  LEA.HI.X.SX32 R159, R159, R9, 0x1, P6 ;  /* 0x000000099f9f7211 */ /* 0x000fe200030f0eff */
[----:B------:R-:W-:Y:S01]  /*1780*/  IMAD R233, R223, 0xdc, RZ ;  /* 0x000000dcdfe97824 */ /* 0x000fe200078e02ff */
[-C--:B------:R-:W-:Y:S01]  /*1790*/  IADD3 R192, P1, R181, R8.reuse, RZ ;  /* 0x00000008b5c07210 */ /* 0x080fe20007f3e0ff */
[----:B------:R0:W2:Y:S01]  /*17a0*/  LDG.E.U16 R0, [R8.64] ;  /* 0x0000000408007981 */ /* 0x0000a2000c1e1500 */
[----:B------:R-:W-:-:S02]  /*17b0*/  IADD3 R152, P5, R152, R8, RZ ;  /* 0x0000000898987210 */ /* 0x000fc40007fbe0ff */
[-C--:B------:R-:W-:Y:S01]  /*17c0*/  IADD3 R164, P6, R164, R8.reuse, RZ ;  /* 0x00000008a4a47210 */ /* 0x080fe20007fde0ff */
[----:B------:R-:W2:Y:S01]  /*17d0*/  LDG.E.U16 R16, [R16.64] ;  /* 0x0000000410107981 */ /* 0x000ea2000c1e1500 */
[-C--:B------:R-:W-:Y:S02]  /*17e0*/  LEA.HI.X.SX32 R167, R167, R9.reuse, 0x1, P2 ;  /* 0x00000009a7a77211 */ /* 0x080fe400010f0eff */
[----:B------:R-:W-:Y:S01]  /*17f0*/  IADD3 R182, P2, R173, R8, RZ ;  /* 0x00000008adb67210 */ /* 0x000fe20007f5e0ff */
[----:B------:R1:W2:Y:S01]  /*1800*/  LDG.E.U16 R10, [R10.64] ;  /* 0x000000040a0a7981 */ /* 0x0002a2000c1e1500 */
[-C--:B------:R-:W-:Y:S02]  /*1810*/  LEA.HI.X.SX32 R163, R163, R9.reuse, 0x1, P3 ;  /* 0x00000009a3a37211 */ /* 0x080fe400018f0eff */
[-C--:B------:R-:W-:Y:S01]  /*1820*/  LEA.HI.X.SX32 R193, R193, R9.reuse, 0x1, P1 ;  /* 0x00000009c1c17211 */ /* 0x080fe200008f0eff */
[----:B------:R-:W2:Y:S01]  /*1830*/  LDG.E.U16 R12, [R12.64] ;  /* 0x000000040c0c7981 */ /* 0x000ea2000c1e1500 */
[----:B------:R-:W-:-:S02]  /*1840*/  LEA.HI.X.SX32 R149, R149, R9, 0x1, P0 ;  /* 0x0000000995957211 */ /* 0x000fc400000f0eff */
[-C--:B------:R-:W-:Y:S01]  /*1850*/  LEA.HI.X.SX32 R153, R153, R9.reuse, 0x1, P5 ;  /* 0x0000000999997211 */ /* 0x080fe200028f0eff */
[----:B------:R-:W2:Y:S01]  /*1860*/  LDG.E.U16 R26, [R26.64] ;  /* 0x000000041a1a7981 */ /* 0x000ea2000c1e1500 */
[-C--:B------:R-:W-:Y:S02]  /*1870*/  IADD3 R178, P3, R178, R8.reuse, RZ ;  /* 0x00000008b2b27210 */ /* 0x080fe40007f7e0ff */
[----:B------:R-:W-:Y:S01]  /*1880*/  LEA.HI.X.SX32 R165, R165, R9, 0x1, P6 ;  /* 0x00000009a5a57211 */ /* 0x000fe200030f0eff */
[----:B------:R-:W2:Y:S01]  /*1890*/  LDG.E.U16 R14, [R14.64] ;  /* 0x000000040e0e7981 */ /* 0x000ea2000c1e1500 */
[-C--:B------:R-:W-:Y:S02]  /*18a0*/  IADD3 R198, P1, R198, R8.reuse, RZ ;  /* 0x00000008c6c67210 */ /* 0x080fe40007f3e0ff */
[-C--:B------:R-:W-:Y:S01]  /*18b0*/  IADD3 R154, P0, R154, R8.reuse, RZ ;  /* 0x000000089a9a7210 */ /* 0x080fe20007f1e0ff */
[----:B------:R-:W2:Y:S01]  /*18c0*/  LDG.E.U16 R18, [R18.64] ;  /* 0x0000000412127981 */ /* 0x000ea2000c1e1500 */
[----:B------:R-:W-:-:S02]  /*18d0*/  IADD3 R168, P5, R157, R8, RZ ;  /* 0x000000089da87210 */ /* 0x000fc40007fbe0ff */
[-C--:B------:R-:W-:Y:S01]  /*18e0*/  IADD3 R180, P6, R180, R8.reuse, RZ ;  /* 0x00000008b4b47210 */ /* 0x080fe20007fde0ff */
[----:B------:R-:W2:Y:S01]  /*18f0*/  LDG.E.U16 R20, [R20.64] ;  /* 0x0000000414147981 */ /* 0x000ea2000c1e1500 */
[-C--:B------:R-:W-:Y:S02]  /*1900*/  LEA.HI.X.SX32 R157, R157, R9.reuse, 0x1, P4 ;  /* 0x000000099d9d7211 */ /* 0x080fe400020f0eff */
[-C--:B------:R-:W-:Y:S01]  /*1910*/  LEA.HI.X.SX32 R183, R183, R9.reuse, 0x1, P2 ;  /* 0x00000009b7b77211 */ /* 0x080fe200010f0eff */
[----:B------:R-:W2:Y:S01]  /*1920*/  LDG.E.U16 R22, [R22.64] ;  /* 0x0000000416167981 */ /* 0x000ea2000c1e1500 */
[-C--:B------:R-:W-:Y:S02]  /*1930*/  IADD3 R172, P4, R172, R8.reuse, RZ ;  /* 0x00000008acac7210 */ /* 0x080fe40007f9e0ff */
[----:B------:R-:W-:Y:S01]  /*1940*/  IADD3 R188, P2, R188, R8, RZ ;  /* 0x00000008bcbc7210 */ /* 0x000fe20007f5e0ff */
[----:B------:R-:W2:Y:S01]  /*1950*/  LDG.E.U16 R28, [R28.64] ;  /* 0x000000041c1c7981 */ /* 0x000ea2000c1e1500 */
[----:B------:R-:W-:-:S02]  /*1960*/  LEA.HI.X.SX32 R179, R179, R9, 0x1, P3 ;  /* 0x00000009b3b37211 */ /* 0x000fc400018f0eff */
[-C--:B------:R-:W-:Y:S01]  /*1970*/  LEA.HI.X.SX32 R199, R199, R9.reuse, 0x1, P1 ;  /* 0x00000009c7c77211 */ /* 0x080fe200008f0eff */
[----:B------:R-:W2:Y:S01]  /*1980*/  LDG.E.U16 R30, [R30.64] ;  /* 0x000000041e1e7981 */ /* 0x000ea2000c1e1500 */
[-C--:B------:R-:W-:Y:S02]  /*1990*/  LEA.HI.X.SX32 R155, R184, R9.reuse, 0x1, P0 ;  /* 0x00000009b89b7211 */ /* 0x080fe400000f0eff */
[-C--:B------:R-:W-:Y:S01]  /*19a0*/  IADD3 R194, P3, R194, R8.reuse, RZ ;  /* 0x00000008c2c27210 */ /* 0x080fe20007f7e0ff */
[----:B------:R-:W2:Y:S01]  /*19b0*/  LDG.E.U16 R32, [R32.64] ;  /* 0x0000000420207981 */ /* 0x000ea2000c1e1500 */
[----:B------:R-:W-:Y:S02]  /*19c0*/  LEA.HI.X.SX32 R181, R181, R9, 0x1, P6 ;  /* 0x00000009b5b57211 */ /* 0x000fe400030f0eff */
        /* <DEDUP_REMOVED lines=17> */
[-C--:B------:R-:W-:Y:S02]  /*1ae0*/  LEA.HI.X.SX32 R171, R171, R9.reuse, 0x1, P0 ;  /* 0x00000009abab7211 */ /* 0x080fe400000f0eff */
[----:B------:R-:W-:Y:S01]  /*1af0*/  LEA.HI.X.SX32 R197, R197, R9, 0x1, P6 ;  /* 0x00000009c5c57211 */ /* 0x000fe200030f0eff */
[----:B------:R-:W2:Y:S01]  /*1b00*/  LDG.E.U16 R54, [R54.64] ;  /* 0x0000000436367981 */ /* 0x000ea2000c1e1500 */
[----:B------:R-:W-:-:S02]  /*1b10*/  IADD3 R210, P3, R235, R8, RZ ;  /* 0x00000008ebd27210 */ /* 0x000fc40007f7e0ff */
[-C--:B------:R-:W-:Y:S01]  /*1b20*/  IADD3 R218, P1, R209, R8.reuse, RZ ;  /* 0x00000008d1da7210 */ /* 0x080fe20007f3e0ff */
[----:B------:R-:W2:Y:S01]  /*1b30*/  LDG.E.U16 R56, [R56.64] ;  /* 0x0000000438387981 */ /* 0x000ea2000c1e1500 */
[-C--:B------:R-:W-:Y:S02]  /*1b40*/  IADD3 R184, P0, R184, R8.reuse, RZ ;  /* 0x00000008b8b87210 */ /* 0x080fe40007f1e0ff */
[-C--:B------:R-:W-:Y:S01]  /*1b50*/  IADD3 R202, P6, R249, R8.reuse, RZ ;  /* 0x00000008f9ca7210 */ /* 0x080fe20007fde0ff */
[----:B------:R-:W2:Y:S01]  /*1b60*/  LDG.E.U16 R58, [R58.64] ;  /* 0x000000043a3a7981 */ /* 0x000ea2000c1e1500 */
[-C--:B------:R-:W-:Y:S02]  /*1b70*/  LEA.HI.X.SX32 R187, R187, R9.reuse, 0x1, P4 ;  /* 0x00000009bbbb7211 */ /* 0x080fe400020f0eff */
[----:B------:R-:W-:Y:S01]  /*1b80*/  LEA.HI.X.SX32 R207, R207, R9, 0x1, P2 ;  /* 0x00000009cfcf7211 */ /* 0x000fe200010f0eff */
[----:B------:R-:W2:Y:S01]  /*1b90*/  LDG.E.U16 R60, [R60.64] ;  /* 0x000000043c3c7981 */ /* 0x000ea2000c1e1500 */
[----:B------:R-:W-:-:S02]  /*1ba0*/  IADD3 R204, P4, R247, R8, RZ ;  /* 0x00000008f7cc7210 */ /* 0x000fc40007f9e0ff */
[-C--:B------:R-:W-:Y:S01]  /*1bb0*/  IADD3 R222, P2, R221, R8.reuse, RZ ;  /* 0x00000008ddde7210 */ /* 0x080fe20007f5e0ff */
[----:B------:R-:W-:Y:S01]  /*1bc0*/  IMAD R221, R223, 0x37, RZ ;  /* 0x00000037dfdd7824 */ /* 0x000fe200078e02ff */
[-C--:B------:R-:W-:Y:S01]  /*1bd0*/  LEA.HI.X.SX32 R175, R175, R9.reuse, 0x1, P5 ;  /* 0x00000009afaf7211 */ /* 0x080fe200028f0eff */
[----:B------:R-:W2:Y:S01]  /*1be0*/  LDG.E.U16 R38, [R38.64] ;  /* 0x0000000426267981 */ /* 0x000ea2000c1e1500 */
[-C--:B------:R-:W-:Y:S02]  /*1bf0*/  LEA.HI.X.SX32 R219, R219, R9.reuse, 0x1, P1 ;  /* 0x00000009dbdb7211 */ /* 0x080fe400008f0eff */
[-C--:B------:R-:W-:Y:S01]  /*1c00*/  LEA.HI.X.SX32 R211, R211, R9.reuse, 0x1, P3 ;  /* 0x00000009d3d37211 */ /* 0x080fe200018f0eff */
[C---:B------:R-:W-:Y:S01]  /*1c10*/  IMAD R227, R223.reuse, 0xae, RZ ;  /* 0x000000aedfe37824 */ /* 0x040fe200078e02ff */
[----:B------:R-:W-:Y:S01]  /*1c20*/  IADD3 R190, P5, R190, R8, RZ ;  /* 0x00000008bebe7210 */ /* 0x000fe20007fbe0ff */
[----:B------:R-:W-:Y:S01]  /*1c30*/  IMAD R239, R223, 0xee, RZ ;  /* 0x000000eedfef7824 */ /* 0x000fe200078e02ff */
[-C--:B------:R-:W-:Y:S01]  /*1c40*/  LEA.HI.X.SX32 R185, R185, R9.reuse, 0x1, P0 ;  /* 0x00000009b9b97211 */ /* 0x080fe200000f0eff */
[----:B------:R-:W2:Y:S01]  /*1c50*/  LDG.E.U16 R64, [R64.64] ;  /* 0x0000000440407981 */ /* 0x000ea2000c1e1500 */
[----:B------:R-:W-:-:S02]  /*1c60*/  LEA.HI.X.SX32 R203, R203, R9, 0x1, P6 ;  /* 0x00000009cbcb7211 */ /* 0x000fc400030f0eff */
[-C--:B------:R-:W-:Y:S01]  /*1c70*/  IADD3 R224, P1, R225, R8.reuse, RZ ;  /* 0x00000008e1e07210 */ /* 0x080fe20007f3e0ff */
[----:B------:R-:W-:Y:S01]  /*1c80*/  IMAD R225, R223, 0x7e, RZ ;  /* 0x0000007edfe17824 */ /* 0x000fe200078e02ff */
[-C--:B------:R-:W-:Y:S01]  /*1c90*/  IADD3 R228, P3, R215, R8.reuse, RZ ;  /* 0x00000008d7e47210 */ /* 0x080fe20007f7e0ff */
[----:B------:R-:W2:Y:S01]  /*1ca0*/  LDG.E.U16 R70, [R70.64] ;  /* 0x0000000446467981 */ /* 0x000ea2000c1e1500 */
[-C--:B------:R-:W-:Y:S02]  /*1cb0*/  IADD3 R200, P0, R251, R8.reuse, RZ ;  /* 0x00000008fbc87210 */ /* 0x080fe40007f1e0ff */
[-C--:B------:R-:W-:Y:S01]  /*1cc0*/  IADD3 R216, P6, R231, R8.reuse, RZ ;  /* 0x00000008e7d87210 */ /* 0x080fe20007fde0ff */
[----:B------:R-:W2:Y:S01]  /*1cd0*/  LDG.E.U16 R74, [R74.64] ;  /* 0x000000044a4a7981 */ /* 0x000ea2000c1e1500 */
[-C--:B------:R-:W-:Y:S02]  /*1ce0*/  LEA.HI.X.SX32 R205, R205, R9.reuse, 0x1, P4 ;  /* 0x00000009cdcd7211 */ /* 0x080fe400020f0eff */
[----:B------:R-:W-:Y:S01]  /*1cf0*/  IADD3 R220, P4, R229, R8, RZ ;  /* 0x00000008e5dc7210 */ /* 0x000fe20007f9e0ff */
[----:B------:R-:W2:Y:S01]  /*1d00*/  LDG.E.U16 R44, [R44.64] ;  /* 0x000000042c2c7981 */ /* 0x000ea2000c1e1500 */
[----:B------:R-:W-:-:S02]  /*1d10*/  LEA.HI.X.SX32 R191, R191, R9, 0x1, P5 ;  /* 0x00000009bfbf7211 */ /* 0x000fc400028f0eff */
[-C--:B------:R-:W-:Y:S01]  /*1d20*/  LEA.HI.X.SX32 R229, R221, R9.reuse, 0x1, P3 ;  /* 0x00000009dde57211 */ /* 0x080fe200018f0eff */
[----:B------:R-:W-:Y:S01]  /*1d30*/  IMAD R221, R223, 0x3f, RZ ;  /* 0x0000003fdfdd7824 */ /* 0x000fe200078e02ff */
[-C--:B------:R-:W-:Y:S01]  /*1d40*/  IADD3 R208, P5, R237, R8.reuse, RZ ;  /* 0x00000008edd07210 */ /* 0x080fe20007fbe0ff */
[----:B------:R-:W-:Y:S01]  /*1d50*/  IMAD R237, R223, 0xde, RZ ;  /* 0x000000dedfed7824 */ /* 0x000fe200078e02ff */
[-C--:B------:R-:W-:Y:S01]  /*1d60*/  LEA.HI.X.SX32 R201, R201, R9.reuse, 0x1, P0 ;  /* 0x00000009c9c97211 */ /* 0x080fe200000f0eff */
[----:B------:R-:W-:Y:S01]  /*1d70*/  IMAD R231, R223, 0xbe, RZ ;  /* 0x000000bedfe77824 */ /* 0x000fe200078e02ff */
[-C--:B------:R-:W-:Y:S01]  /*1d80*/  LEA.HI.X.SX32 R217, R217, R9.reuse, 0x1, P6 ;  /* 0x00000009d9d97211 */ /* 0x080fe200030f0eff */
[----:B------:R-:W2:Y:S01]  /*1d90*/  LDG.E.U16 R62, [R62.64] ;  /* 0x000000043e3e7981 */ /* 0x000ea2000c1e1500 */
[-C--:B------:R-:W-:Y:S01]  /*1da0*/  IADD3 R214, P0, R233, R8.reuse, RZ ;  /* 0x00000008e9d67210 */ /* 0x080fe20007f1e0ff */
[----:B------:R-:W-:Y:S01]  /*1db0*/  IMAD R233, R223, 0xce, RZ ;  /* 0x000000cedfe97824 */ /* 0x000fe200078e02ff */
[----:B------:R-:W-:Y:S01]  /*1dc0*/  IADD3 R234, P6, R225, R8, RZ ;  /* 0x00000008e1ea7210 */ /* 0x000fe20007fde0ff */
[----:B------:R-:W2:Y:S01]  /*1dd0*/  LDG.E.U16 R66, [R66.64] ;  /* 0x0000000442427981 */ /* 0x000ea2000c1e1500 */
[----:B------:R-:W-:-:S02]  /*1de0*/  LEA.HI.X.SX32 R209, R209, R9, 0x1, P5 ;  /* 0x00000009d1d17211 */ /* 0x000fc400028f0eff */
[-C--:B------:R-:W-:Y:S01]  /*1df0*/  LEA.HI.X.SX32 R235, R221, R9.reuse, 0x1, P6 ;  /* 0x00000009ddeb7211 */ /* 0x080fe200030f0eff */
[----:B------:R-:W2:Y:S01]  /*1e00*/  LDG.E.U16 R72, [R72.64] ;  /* 0x0000000448487981 */ /* 0x000ea2000c1e1500 */
[----:B------:R-:W-:-:S03]  /*1e10*/  LEA.HI.X.SX32 R215, R215, R9, 0x1, P0 ;  /* 0x00000009d7d77211 */ /* 0x000fc600000f0eff */
[----:B------:R-:W2:Y:S01]  /*1e20*/  LDG.E.U16 R76, [R76.64] ;  /* 0x000000044c4c7981 */ /* 0x000ea2000c1e1500 */
[----:B------:R-:W-:-:S03]  /*1e30*/  IADD3 R236, P6, R237, R8, RZ ;  /* 0x00000008edec7210 */ /* 0x000fc60007fde0ff */
[----:B------:R-:W2:Y:S01]  /*1e40*/  LDG.E.U16 R78, [R78.64] ;  /* 0x000000044e4e7981 */ /* 0x000ea2000c1e1500 */
[----:B------:R-:W-:-:S03]  /*1e50*/  LEA.HI.X.SX32 R221, R225, R9, 0x1, P4 ;  /* 0x00000009e1dd7211 */ /* 0x000fc600020f0eff */
[----:B------:R-:W2:Y:S01]  /*1e60*/  LDG.E.U16 R80, [R80.64] ;  /* 0x0000000450507981 */ /* 0x000ea2000c1e1500 */
[----:B------:R-:W-:-:S03]  /*1e70*/  IADD3 R226, P5, R227, R8, RZ ;  /* 0x00000008e3e27210 */ /* 0x000fc60007fbe0ff */
[----:B------:R-:W2:Y:S01]  /*1e80*/  LDG.E.U16 R90, [R90.64] ;  /* 0x000000045a5a7981 */ /* 0x000ea2000c1e1500 */
[----:B------:R-:W-:-:S03]  /*1e90*/  IADD3 R230, P3, R231, R8, RZ ;  /* 0x00000008e7e67210 */ /* 0x000fc60007f7e0ff */
[----:B------:R-:W2:Y:S01]  /*1ea0*/  LDG.E.U16 R94, [R94.64] ;  /* 0x000000045e5e7981 */ /* 0x000ea2000c1e1500 */
[----:B------:R-:W-:-:S03]  /*1eb0*/  IADD3 R232, P0, R233, R8, RZ ;  /* 0x00000008e9e87210 */ /* 0x000fc60007f1e0ff */
[----:B------:R-:W2:Y:S01]  /*1ec0*/  LDG.E.U16 R96, [R96.64] ;  /* 0x0000000460607981 */ /* 0x000ea2000c1e1500 */
[----:B------:R-:W-:-:S03]  /*1ed0*/  IADD3 R238, P4, R239, R8, RZ ;  /* 0x00000008efee7210 */ /* 0x000fc60007f9e0ff */
[----:B------:R-:W2:Y:S01]  /*1ee0*/  LDG.E.U16 R98, [R98.64] ;  /* 0x0000000462627981 */ /* 0x000ea2000c1e1500 */
[----:B------:R-:W-:-:S03]  /*1ef0*/  IMAD R237, R223, 0x47, RZ ;  /* 0x00000047dfed7824 */ /* 0x000fc600078e02ff */
        /* <DEDUP_REMOVED lines=9> */
[----:B0-----:R-:W-:-:S03]  /*1f90*/  IMAD R8, R223, 0x6f, RZ ;  /* 0x0000006fdf087824 */ /* 0x001fc600078e02ff */
[----:B------:R-:W3:Y:S01]  /*1fa0*/  LDG.E.U16 R102, [R102.64] ;  /* 0x0000000466667981 */ /* 0x000ee2000c1e1500 */
[----:B------:R-:W-:-:S03]  /*1fb0*/  IMAD R239, R223, 0x77, RZ ;  /* 0x00000077dfef7824 */ /* 0x000fc600078e02ff */
[----:B------:R-:W3:Y:S04]  /*1fc0*/  LDG.E.U16 R104, [R104.64] ;  /* 0x0000000468687981 */ /* 0x000ee8000c1e1500 */
[----:B------:R-:W3:Y:S04]  /*1fd0*/  LDG.E.U16 R106, [R106.64] ;  /* 0x000000046a6a7981 */ /* 0x000ee8000c1e1500 */
[----:B------:R-:W3:Y:S04]  /*1fe0*/  LDG.E.U16 R116, [R116.64] ;  /* 0x0000000474747981 */ /* 0x000ee8000c1e1500 */
[----:B------:R-:W3:Y:S04]  /*1ff0*/  LDG.E.U16 R118, [R118.64] ;  /* 0x0000000476767981 */ /* 0x000ee8000c1e1500 */
[----:B------:R-:W3:Y:S04]  /*2000*/  LDG.E.U16 R120, [R120.64] ;  /* 0x0000000478787981 */ /* 0x000ee8000c1e1500 */
[----:B------:R-:W4:Y:S04]  /*2010*/  LDG.E.U16 R122, [R122.64] ;  /* 0x000000047a7a7981 */ /* 0x000f28000c1e1500 */
[----:B------:R-:W5:Y:S04]  /*2020*/  LDG.E.U16 R124, [R124.64] ;  /* 0x000000047c7c7981 */ /* 0x000f68000c1e1500 */
[----:B------:R-:W5:Y:S04]  /*2030*/  LDG.E.U16 R126, [R126.64] ;  /* 0x000000047e7e7981 */ /* 0x000f68000c1e1500 */
[----:B------:R-:W5:Y:S04]  /*2040*/  LDG.E.U16 R128, [R128.64] ;  /* 0x0000000480807981 */ /* 0x000f68000c1e1500 */
[----:B------:R-:W5:Y:S04]  /*2050*/  LDG.E.U16 R130, [R130.64] ;  /* 0x0000000482827981 */ /* 0x000f68000c1e1500 */
[----:B------:R-:W5:Y:S01]  /*2060*/  LDG.E.U16 R108, [R108.64] ;  /* 0x000000046c6c7981 */ /* 0x000f62000c1e1500 */
[----:B------:R-:W-:-:S03]  /*2070*/  LEA.HI.X.SX32 R223, R237, R9, 0x1, P2 ;  /* 0x00000009eddf7211 */ /* 0x000fc600010f0eff */
        /* <DEDUP_REMOVED lines=12> */
[----:B------:R-:W5:Y:S04]  /*2140*/  LDG.E.U16 R144, [R144.64] ;  /* 0x0000000490907981 */ /* 0x000f68000c1e1500 */
        /* <DEDUP_REMOVED lines=54> */
[----:B------:R-:W5:Y:S01]  /*24b0*/  LDG.E.U16 R238, [R238.64] ;  /* 0x00000004eeee7981 */ /* 0x000f62000c1e1500 */
[----:B------:R-:W-:-:S04]  /*24c0*/  SHF.L.U32 R9, R250, 0x1, RZ ;  /* 0x00000001fa097819 */ /* 0x000fc800000006ff */
[C---:B-1----:R-:W-:Y:S01]  /*24d0*/  LOP3.LUT R11, R9.reuse, 0x10, RZ, 0x3c, !PT ;  /* 0x00000010090b7812 */ /* 0x042fe200078e3cff */
[----:B--2---:R0:W-:Y:S04]  /*24e0*/  STS.U16 [R9+0xb000], R7 ;  /* 0x00b0000709007388 */ /* 0x0041e80000000400 */
[----:B------:R-:W-:Y:S01]  /*24f0*/  STS.U16 [R9], R0 ;  /* 0x0000000009007388 */ /* 0x000fe20000000400 */
[----:B0-----:R-:W-:-:S03]  /*2500*/  LOP3.LUT R7, R9, 0x20, RZ, 0x3c, !PT ;  /* 0x0000002009077812 */ /* 0x001fc600078e3cff */
[----:B------:R-:W-:Y:S04]  /*2510*/  STS.U16 [R9+0x1000], R2 ;  /* 0x0010000209007388 */ /* 0x000fe80000000400 */
[----:B------:R-:W-:Y:S04]  /*2520*/  STS.U16 [R9+0x2000], R245 ;  /* 0x002000f509007388 */ /* 0x000fe80000000400 */
[----:B------:R-:W-:Y:S04]  /*2530*/  STS.U16 [R9+0x4000], R244 ;  /* 0x004000f409007388 */ /* 0x000fe80000000400 */
[----:B---3--:R-:W-:Y:S04]  /*2540*/  STS.U16 [R9+0x8000], R243 ;  /* 0x008000f309007388 */ /* 0x008fe80000000400 */
[----:B----4-:R-:W-:Y:S04]  /*2550*/  STS.U16 [R9+0x9000], R242 ;  /* 0x009000f209007388 */ /* 0x010fe80000000400 */
[----:B------:R-:W-:Y:S04]  /*2560*/  STS.U16 [R9+0x5000], R241 ;  /* 0x005000f109007388 */ /* 0x000fe80000000400 */
        /* <DEDUP_REMOVED lines=24> */
[----:B-----5:R0:W-:Y:S04]  /*26f0*/  STS.U16 [R7+0x1400], R5 ;  /* 0x0014000507007388 */ /* 0x0201e80000000400 */
[----:B------:R-:W-:Y:S01]  /*2700*/  STS.U16 [R7+0x2400], R64 ;  /* 0x0024004007007388 */ /* 0x000fe20000000400 */
[----:B0-----:R-:W-:-:S03]  /*2710*/  LOP3.LUT R5, R9, 0x30, RZ, 0x3c, !PT ;  /* 0x0000003009057812 */ /* 0x001fc600078e3cff */
        /* <DEDUP_REMOVED lines=13> */
[----:B------:R0:W-:Y:S04]  /*27f0*/  STS.U16 [R7+0xf400], R82 ;  /* 0x00f4005207007388 */ /* 0x0001e80000000400 */
[----:B------:R-:W-:Y:S04]  /*2800*/  STS.U16 [R5+0x8600], R84 ;  /* 0x0086005405007388 */ /* 0x000fe80000000400 */
        /* <DEDUP_REMOVED lines=49> */
[----:B------:R0:W-:Y:S01]  /*2b20*/  STS.U16 [R5+0xfa00], R200 ;  /* 0x00fa00c805007388 */ /* 0x0001e20000000400 */
[----:B------:R-:W-:-:S02]  /*2b30*/  MOV R0, 0x3f800000 ;  /* 0x3f80000000007802 */ /* 0x000fc40000000f00 */
[----:B------:R-:W-:Y:S01]  /*2b40*/  MOV R6, 0x3f800000 ;  /* 0x3f80000000067802 */ /* 0x000fe20000000f00 */
[----:B------:R-:W-:Y:S01]  /*2b50*/  STS.U16 [R3+0xc00], R134 ;  /* 0x000c008603007388 */ /* 0x000fe20000000400 */
[----:B0-----:R-:W-:-:S03]  /*2b60*/  LOP3.LUT R5, R9, 0x70, RZ, 0x3c, !PT ;  /* 0x0000007009057812 */ /* 0x001fc600078e3cff */
[----:B------:R-:W-:Y:S01]  /*2b70*/  STS.U16 [R3+0x1c00], R156 ;  /* 0x001c009c03007388 */ /* 0x000fe20000000400 */
[----:B------:R-:W-:-:S03]  /*2b80*/  MOV R4, 0x3f800000 ;  /* 0x3f80000000047802 */ /* 0x000fc60000000f00 */
        /* <DEDUP_REMOVED lines=30> */
[----:B------:R1:W-:Y:S01]  /*2d70*/  STL [R1+0x2c], R0 ;  /* 0x00002c0001007387 */ /* 0x0003e20000100800 */
[----:B0-----:R-:W-:-:S03]  /*2d80*/  MOV R5, 0x3f800000 ;  /* 0x3f80000000057802 */ /* 0x001fc60000000f00 */
[----:B------:R0:W-:Y:S01]  /*2d90*/  STL [R1+0x28], R6 ;  /* 0x0000280601007387 */ /* 0x0001e20000100800 */
[----:B------:R-:W-:-:S03]  /*2da0*/  MOV R8, 0x1 ;  /* 0x0000000100087802 */ /* 0x000fc60000000f00 */
[----:B------:R0:W-:Y:S04]  /*2db0*/  STL [R1+0x24], R5 ;  /* 0x0000240501007387 */ /* 0x0001e80000100800 */
[----:B------:R0:W-:Y:S01]  /*2dc0*/  STL [R1+0x20], R4 ;  /* 0x0000200401007387 */ /* 0x0001e20000100800 */
[----:B------:R-:W-:Y:S01]  /*2dd0*/  ISETP.LE.AND P0, PT, R8, c[0x0][0x1d0], PT ;  /* 0x0000740008007a0c */ /* 0x000fe20003f03270 */
[----:B------:R-:W-:Y:S01]  /*2de0*/  IMAD.MOV.U32 R3, RZ, RZ, -0x800000 ;  /* 0xff800000ff037424 */ /* 0x000fe200078e00ff */
[----:B------:R-:W-:Y:S01]  /*2df0*/  MOV R252, 0xff800000 ;  /* 0xff80000000fc7802 */ /* 0x000fe20000000f00 */
[----:B------:R-:W-:Y:S01]  /*2e00*/  CS2R R64, SRZ ;  /* 0x0000000000407805 */ /* 0x000fe2000001ff00 */
[----:B------:R-:W-:Y:S01]  /*2e10*/  MOV R2, 0xff800000 ;  /* 0xff80000000027802 */ /* 0x000fe20000000f00 */
[----:B------:R-:W-:Y:S01]  /*2e20*/  CS2R R66, SRZ ;  /* 0x0000000000427805 */ /* 0x000fe2000001ff00 */
[----:B-1----:R-:W-:Y:S01]  /*2e30*/  MOV R0, 0xff800000 ;  /* 0xff80000000007802 */ /* 0x002fe20000000f00 */
[----:B------:R-:W-:Y:S01]  /*2e40*/  CS2R R24, SRZ ;  /* 0x0000000000187805 */ /* 0x000fe2000001ff00 */
        /* <DEDUP_REMOVED lines=61> */
[----:B------:R-:W-:Y:S01]  /*3220*/  SHF.L.U32 R53, R246, 0x1, RZ ;  /* 0x00000001f6357819 */ /* 0x000fe200000006ff */
[----:B------:R-:W-:Y:S05]  /*3230*/  @!P0 BRA `(.L_x_0) ;  /* 0x0000783000008947 */ /* 0x000fea0003800000 */
[C---:B0-----:R-:W-:Y:S01]  /*3240*/  LOP3.LUT R4, R246.reuse, 0x7, RZ, 0xc0, !PT ;  /* 0x00000007f6047812 */ /* 0x041fe200078ec0ff */
[----:B------:R-:W-:Y:S01]  /*3250*/  IMAD.MOV.U32 R35, RZ, RZ, c[0x0][0x1a4] ;  /* 0x00006900ff237624 */ /* 0x000fe200078e00ff */
[C---:B------:R-:W-:Y:S01]  /*3260*/  LOP3.LUT P0, RZ, R246.reuse, 0x80, RZ, 0xc0, !PT ;  /* 0x00000080f6ff7812 */ /* 0x040fe2000780c0ff */
[----:B------:R-:W-:Y:S01]  /*3270*/  CS2R R64, SRZ ;  /* 0x0000000000407805 */ /* 0x000fe2000001ff00 */
[----:B------:R-:W-:Y:S01]  /*3280*/  LOP3.LUT R5, R246, 0x7f, RZ, 0xc0, !PT ;  /* 0x0000007ff6057812 */ /* 0x000fe200078ec0ff */
[----:B------:R-:W-:Y:S01]  /*3290*/  IMAD R8, R4, 0x210, RZ ;  /* 0x0000021004087824 */ /* 0x000fe200078e02ff */
[----:B------:R-:W-:Y:S01]  /*32a0*/  LOP3.LUT R7, R53, 0x10, RZ, 0xc0, !PT ;  /* 0x0000001035077812 */ /* 0x000fe200078ec0ff */
[----:B------:R-:W-:Y:S01]  /*32b0*/  CS2R R66, SRZ ;  /* 0x0000000000427805 */ /* 0x000fe2000001ff00 */
[----:B------:R-:W-:Y:S01]  /*32c0*/  LOP3.LUT R0, R246, 0xc0, RZ, 0xc0, !PT ;  /* 0x000000c0f6007812 */ /* 0x000fe200078ec0ff */
[----:B------:R-:W-:Y:S01]  /*32d0*/  CS2R R204, SRZ ;  /* 0x0000000000cc7805 */ /* 0x000fe2000001ff00 */
[--C-:B------:R-:W-:Y:S01]  /*32e0*/  SHF.R.U32.HI R2, RZ, 0x7, R246.reuse ;  /* 0x00000007ff027819 */ /* 0x100fe200000116f6 */
[----:B------:R-:W-:Y:S01]  /*32f0*/  CS2R R206, SRZ ;  /* 0x0000000000ce7805 */ /* 0x000fe2000001ff00 */
[----:B------:R-:W-:Y:S01]  /*3300*/  SHF.L.U32 R3, R5, 0x1, RZ ;  /* 0x0000000105037819 */ /* 0x000fe200000006ff */
[----:B------:R-:W-:Y:S01]  /*3310*/  CS2R R208, SRZ ;  /* 0x0000000000d07805 */ /* 0x000fe2000001ff00 */
[----:B------:R-:W-:Y:S01]  /*3320*/  SEL R6, RZ, 0x110, !P0 ;  /* 0x00000110ff067807 */ /* 0x000fe20004000000 */
[----:B------:R-:W-:Y:S01]  /*3330*/  CS2R R210, SRZ ;  /* 0x0000000000d27805 */ /* 0x000fe2000001ff00 */
[----:B------:R-:W-:Y:S01]  /*3340*/  LOP3.LUT R7, R7, 0xe0, R246, 0xf8, !PT ;  /* 0x000000e007077812 */ /* 0x000fe200078ef8f6 */
[----:B------:R-:W-:Y:S01]  /*3350*/  CS2R R212, SRZ ;  /* 0x0000000000d47805 */ /* 0x000fe2000001ff00 */
[----:B------:R-:W-:Y:S01]  /*3360*/  SHF.R.U32.HI R0, RZ, 0x2, R0 ;  /* 0x00000002ff007819 */ /* 0x000fe20000011600 */
[----:B------:R-:W-:Y:S01]  /*3370*/  CS2R R214, SRZ ;  /* 0x0000000000d67805 */ /* 0x000fe2000001ff00 */
[----:B------:R-:W-:Y:S01]  /*3380*/  SGXT.U32 R2, R2, 0x1 ;  /* 0x000000010202781a */ /* 0x000fe20000000000 */
[----:B------:R-:W-:Y:S01]  /*3390*/  CS2R R216, SRZ ;  /* 0x0000000000d87805 */ /* 0x000fe2000001ff00 */
[----:B------:R-:W-:Y:S01]  /*33a0*/  LOP3.LUT R52, R6, R3, RZ, 0x3c, !PT ;  /* 0x0000000306347212 */ /* 0x000fe200078e3cff */
[----:B------:R-:W-:Y:S01]  /*33b0*/  IMAD R6, R5, c[0x0][0x1a8], RZ ;  /* 0x00006a0005067a24 */ /* 0x000fe200078e02ff */
[----:B------:R-:W-:Y:S01]  /*33c0*/  LOP3.LUT R16, R8, R7, RZ, 0x3c, !PT ;  /* 0x0000000708107212 */ /* 0x000fe200078e3cff */
[----:B------:R-:W-:Y:S01]  /*33d0*/  IMAD R7, R2, c[0x0][0x1a4], RZ ;  /* 0x0000690002077a24 */ /* 0x000fe200078e02ff */
[----:B------:R-:W-:Y:S01]  /*33e0*/  LOP3.LUT R3, R9, R0, RZ, 0x3c, !PT ;  /* 0x0000000009037212 */ /* 0x000fe200078e3cff */
[----:B------:R-:W-:Y:S01]  /*33f0*/  IMAD R0, R248, c[0x0][0x1a0], RZ ;  /* 0x00006800f8007a24 */ /* 0x000fe200078e02ff */
[----:B------:R-:W-:Y:S01]  /*3400*/  LOP3.LUT R8, R246, 0x3f, RZ, 0xc0, !PT ;  /* 0x0000003ff6087812 */ /* 0x000fe200078ec0ff */
[----:B------:R-:W-:Y:S01]  /*3410*/  IMAD R2, R248, c[0x0][0x1b0], RZ ;  /* 0x00006c00f8027a24 */ /* 0x000fe200078e02ff */
[C---:B------:R-:W-:Y:S01]  /*3420*/  LEA R9, R35.reuse, R7, 0x1 ;  /* 0x0000000723097211 */ /* 0x040fe200078e08ff */
[----:B------:R-:W-:Y:S01]  /*3430*/  CS2R R218, SRZ ;  /* 0x0000000000da7805 */ /* 0x000fe2000001ff00 */
[----:B------:R-:W-:Y:S01]  /*3440*/  SHF.L.U32 R5, R0, 0x1, RZ ;  /* 0x0000000100057819 */ /* 0x000fe200000006ff */
[----:B------:R-:W-:Y:S01]  /*3450*/  IMAD R14, R8, c[0x0][0x1b4], RZ ;  /* 0x00006d00080e7a24 */ /* 0x000fe200078e02ff */
[C---:B------:R-:W-:Y:S01]  /*3460*/  SHF.L.U32 R8, R6.reuse, 0x1, RZ ;  /* 0x0000000106087819 */ /* 0x040fe200000006ff */
[----:B------:R-:W-:Y:S01]  /*3470*/  IMAD.HI R6, R6, 0x2, RZ ;  /* 0x0000000206067827 */ /* 0x000fe200078e02ff */
[----:B------:R-:W-:Y:S01]  /*3480*/  SHF.L.U32 R12, R2, 0x1, RZ ;  /* 0x00000001020c7819 */ /* 0x000fe200000006ff */
[----:B------:R-:W-:Y:S01]  /*3490*/  CS2R R220, SRZ ;  /* 0x0000000000dc7805 */ /* 0x000fe2000001ff00 */
[----:B------:R-:W-:Y:S01]  /*34a0*/  IADD3 R31, P0, P1, R8, c[0x0][0x168], R5 ;  /* 0x00005a00081f7a10 */ /* 0x000fe2000791e005 */
[----:B------:R-:W-:Y:S01]  /*34b0*/  IMAD.SHL.U32 R13, R14, 0x2, RZ ;  /* 0x000000020e0d7824 */ /* 0x000fe200078e00ff */
[----:B------:R-:W-:Y:S01]  /*34c0*/  LEA R10, R35, R9, 0x1 ;  /* 0x00000009230a7211 */ /* 0x000fe200078e08ff */
[----:B------:R-:W-:Y:S01]  /*34d0*/  IMAD.HI R5, R0, 0x2, RZ ;  /* 0x0000000200057827 */ /* 0x000fe200078e02ff */
[----:B------:R-:W-:Y:S01]  /*34e0*/  SHF.L.U32 R15, R246, 0x8, RZ ;  /* 0x00000008f60f7819 */ /* 0x000fe200000006ff */
[----:B------:R-:W-:Y:S01]  /*34f0*/  CS2R R222, SRZ ;  /* 0x0000000000de7805 */ /* 0x000fe2000001ff00 */
[----:B------:R-:W-:Y:S01]  /*3500*/  IADD3 R27, P2, P3, R13, c[0x0][0x170], R12 ;  /* 0x00005c000d1b7a10 */ /* 0x000fe20007b5e00c */
[----:B------:R-:W-:Y:S01]  /*3510*/  IMAD.HI R14, R14, 0x2, RZ ;  /* 0x000000020e0e7827 */ /* 0x000fe200078e02ff */
[----:B------:R-:W-:Y:S01]  /*3520*/  LEA R11, R35, R10, 0x1 ;  /* 0x0000000a230b7211 */ /* 0x000fe200078e08ff */
[----:B------:R-:W-:Y:S01]  /*3530*/  CS2R R176, SRZ ;  /* 0x0000000000b07805 */ /* 0x000fe2000001ff00 */
[----:B------:R-:W-:Y:S01]  /*3540*/  SHF.R.U32.HI R13, RZ, 0x6, R246 ;  /* 0x00000006ff0d7819 */ /* 0x000fe200000116f6 */
[----:B------:R-:W-:Y:S01]  /*3550*/  CS2R R178, SRZ ;  /* 0x0000000000b27805 */ /* 0x000fe2000001ff00 */
[----:B------:R-:W-:Y:S01]  /*3560*/  LOP3.LUT R15, R15, 0x1000, RZ, 0xc0, !PT ;  /* 0x000010000f0f7812 */ /* 0x000fe200078ec0ff */
[----:B------:R-:W-:Y:S01]  /*3570*/  CS2R R180, SRZ ;  /* 0x0000000000b47805 */ /* 0x000fe2000001ff00 */
[----:B------:R-:W-:Y:S01]  /*3580*/  IADD3.X R33, R6, c[0x0][0x16c], R5, P0, P1 ;  /* 0x00005b0006217a10 */ /* 0x000fe200007e2405 */
[----:B------:R-:W-:Y:S01]  /*3590*/  CS2R R182, SRZ ;  /* 0x0000000000b67805 */ /* 0x000fe2000001ff00 */
[----:B------:R-:W-:Y:S01]  /*35a0*/  LEA R18, P1, R7, R31, 0x1 ;  /* 0x0000001f07127211 */ /* 0x000fe200078208ff */
[----:B------:R-:W-:Y:S01]  /*35b0*/  CS2R R224, SRZ ;  /* 0x0000000000e07805 */ /* 0x000fe2000001ff00 */
[----:B------:R-:W-:Y:S01]  /*35c0*/  LEA R8, R35, R11, 0x1 ;  /* 0x0000000b23087211 */ /* 0x000fe200078e08ff */
[----:B------:R-:W-:Y:S01]  /*35d0*/  CS2R R226, SRZ ;  /* 0x0000000000e27805 */ /* 0x000fe2000001ff00 */
[----:B------:R-:W-:Y:S01]  /*35e0*/  SGXT.U32 R0, R13, 0x2 ;  /* 0x000000020d00781a */ /* 0x000fe20000000000 */
[----:B------:R-:W-:Y:S01]  /*35f0*/  IMAD.HI R13, R2, 0x2, RZ ;  /* 0x00000002020d7827 */ /* 0x000fe200078e02ff */
[----:B------:R-:W-:Y:S01]  /*3600*/  IADD3 R15, R15, R16, RZ ;  /* 0x000000100f0f7210 */ /* 0x000fe20007ffe0ff */
[----:B------:R-:W-:Y:S01]  /*3610*/  CS2R R228, SRZ ;  /* 0x0000000000e47805 */ /* 0x000fe2000001ff00 */
[----:B------:R-:W-:Y:S01]  /*3620*/  LEA.HI.X.SX32 R19, R7, R33, 0x1, P1 ;  /* 0x0000002107137211 */ /* 0x000fe200008f0eff */
[----:B------:R-:W-:Y:S01]  /*3630*/  CS2R R230, SRZ ;  /* 0x0000000000e67805 */ /* 0x000fe2000001ff00 */
[----:B------:R-:W-:Y:S01]  /*3640*/  LEA R12, R35, R8, 0x1 ;  /* 0x00000008230c7211 */ /* 0x000fe200078e08ff */
[----:B------:R0:W-:Y:S01]  /*3650*/  STL [R1+0x10], R15 ;  /* 0x0000100f01007387 */ /* 0x0001e20000100800 */
[----:B------:R-:W-:Y:S01]  /*3660*/  IADD3.X R29, R14, c[0x0][0x174], R13, P2, P3 ;  /* 0x00005d000e1d7a10 */ /* 0x000fe200017e640d */
[----:B------:R-:W-:Y:S01]  /*3670*/  CS2R R232, SRZ ;  /* 0x0000000000e87805 */ /* 0x000fe2000001ff00 */
[----:B------:R-:W-:Y:S01]  /*3680*/  LEA R20, P2, R9, R31, 0x1 ;  /* 0x0000001f09147211 */ /* 0x000fe200078408ff */
[----:B------:R1:W-:Y:S01]  /*3690*/  STL.64 [R1+0x228], R18 ;  /* 0x0002281201007387 */ /* 0x0003e20000100a00 */
[----:B------:R-:W-:Y:S01]  /*36a0*/  LEA R2, R35, R12, 0x1 ;  /* 0x0000000c23027211 */ /* 0x000fe200078e08ff */
[----:B------:R-:W-:Y:S01]  /*36b0*/  CS2R R234, SRZ ;  /* 0x0000000000ea7805 */ /* 0x000fe2000001ff00 */
[----:B------:R-:W-:Y:S01]  /*36c0*/  LEA.HI.X.SX32 R21, R9, R33, 0x1, P2 ;  /* 0x0000002109157211 */ /* 0x000fe200010f0eff */
[----:B------:R-:W-:Y:S01]  /*36d0*/  CS2R R236, SRZ ;  /* 0x0000000000ec7805 */ /* 0x000fe2000001ff00 */
[----:B------:R-:W-:Y:S01]  /*36e0*/  MOV R37, c[0x0][0x1b8] ;  /* 0x00006e0000257a02 */ /* 0x000fe20000000f00 */
[----:B0-----:R-:W-:Y:S01]  /*36f0*/  IMAD R15, R0, c[0x0][0x1b8], RZ ;  /* 0x00006e00000f7a24 */ /* 0x001fe200078e02ff */
[----:B------:R-:W-:Y:S01]  /*3700*/  LEA R0, R35, R2, 0x1 ;  /* 0x0000000223007211 */ /* 0x000fe200078e08ff */
[----:B------:R0:W-:Y:S01]  /*3710*/  STL.64 [R1+0x220], R20 ;  /* 0x0002201401007387 */ /* 0x0001e20000100a00 */
[----:B------:R-:W-:Y:S01]  /*3720*/  MOV R196, 0xff800000 ;  /* 0xff80000000c47802 */ /* 0x000fe20000000f00 */
[----:B------:R-:W-:Y:S01]  /*3730*/  IMAD R13, R37, 0x4, R15 ;  /* 0x00000004250d7824 */ /* 0x000fe200078e020f */
[C---:B------:R-:W-:Y:S01]  /*3740*/  LEA R5, R35.reuse, R0, 0x1 ;  /* 0x0000000023057211 */ /* 0x040fe200078e08ff */
[----:B------:R-:W-:Y:S01]  /*3750*/  CS2R R238, SRZ ;  /* 0x0000000000ee7805 */ /* 0x000fe2000001ff00 */
[C---:B-1----:R-:W-:Y:S01]  /*3760*/  LEA R18, P1, R10.reuse, R31, 0x1 ;  /* 0x0000001f0a127211 */ /* 0x042fe200078208ff */
[----:B------:R-:W-:Y:S01]  /*3770*/  CS2R R240, SRZ ;  /* 0x0000000000f07805 */ /* 0x000fe2000001ff00 */
[C---:B------:R-:W-:Y:S01]  /*3780*/  LEA R6, R35.reuse, R5, 0x1 ;  /* 0x0000000523067211 */ /* 0x040fe200078e08ff */
[----:B------:R-:W-:Y:S01]  /*3790*/  CS2R R242, SRZ ;  /* 0x0000000000f27805 */ /* 0x000fe2000001ff00 */
[----:B------:R-:W-:Y:S01]  /*37a0*/  LEA.HI.X.SX32 R19, R10, R33, 0x1, P1 ;  /* 0x000000210a137211 */ /* 0x000fe200008f0eff */
[----:B------:R-:W-:Y:S01]  /*37b0*/  CS2R R48, SRZ ;  /* 0x0000000000307805 */ /* 0x000fe2000001ff00 */
[C---:B------:R-:W-:Y:S01]  /*37c0*/  LEA R7, R35.reuse, R6, 0x1 ;  /* 0x0000000623077211 */ /* 0x040fe200078e08ff */
[----:B------:R-:W-:Y:S01]  /*37d0*/  CS2R R50, SRZ ;  /* 0x0000000000327805 */ /* 0x000fe2000001ff00 */
[C---:B0-----:R-:W-:Y:S01]  /*37e0*/  LEA R20, P2, R8.reuse, R31, 0x1 ;  /* 0x0000001f08147211 */ /* 0x041fe200078408ff */
[----:B------:R0:W-:Y:S01]  /*37f0*/  STL.64 [R1+0x218], R18 ;  /* 0x0002181201007387 */ /* 0x0001e20000100a00 */
[C---:B------:R-:W-:Y:S01]  /*3800*/  LEA R9, R35.reuse, R7, 0x1 ;  /* 0x0000000723097211 */ /* 0x040fe200078e08ff */
[----:B------:R-:W-:Y:S01]  /*3810*/  CS2R R46, SRZ ;  /* 0x00000000002e7805 */ /* 0x000fe2000001ff00 */
[----:B------:R-:W-:Y:S01]  /*3820*/  LEA.HI.X.SX32 R21, R8, R33, 0x1, P2 ;  /* 0x0000002108157211 */ /* 0x000fe200010f0eff */
[----:B------:R-:W-:Y:S01]  /*3830*/  CS2R R88, SRZ ;  /* 0x0000000000587805 */ /* 0x000fe2000001ff00 */
[C---:B------:R-:W-:Y:S01]  /*3840*/  LEA R22, P2, R2.reuse, R31, 0x1 ;  /* 0x0000001f02167211 */ /* 0x040fe200078408ff */
[----:B------:R-:W-:Y:S01]  /*3850*/  CS2R R90, SRZ ;  /* 0x00000000005a7805 */ /* 0x000fe2000001ff00 */
[----:B------:R-:W-:Y:S01]  /*3860*/  LEA R10, R35, R9, 0x1 ;  /* 0x00000009230a7211 */ /* 0x000fe200078e08ff */
[----:B------:R-:W-:Y:S01]  /*3870*/  CS2R R108, SRZ ;  /* 0x00000000006c7805 */ /* 0x000fe2000001ff00 */
[----:B------:R-:W-:Y:S01]  /*3880*/  LEA.HI.X.SX32 R23, R2, R33, 0x1, P2 ;  /* 0x0000002102177211 */ /* 0x000fe200010f0eff */
[----:B------:R-:W-:Y:S01]  /*3890*/  CS2R R110, SRZ ;  /* 0x00000000006e7805 */ /* 0x000fe2000001ff00 */
[-C--:B------:R-:W-:Y:S01]  /*38a0*/  LEA R24, P2, R5, R31.reuse, 0x1 ;  /* 0x0000001f05187211 */ /* 0x080fe200078408ff */
[----:B------:R-:W-:Y:S01]  /*38b0*/  CS2R R116, SRZ ;  /* 0x0000000000747805 */ /* 0x000fe2000001ff00 */
[----:B0-----:R-:W-:Y:S01]  /*38c0*/  LEA R18, P1, R11, R31, 0x1 ;  /* 0x0000001f0b127211 */ /* 0x001fe200078208ff */
[----:B------:R-:W-:Y:S01]  /*38d0*/  CS2R R118, SRZ ;  /* 0x0000000000767805 */ /* 0x000fe2000001ff00 */
[-C--:B------:R-:W-:Y:S01]  /*38e0*/  LEA.HI.X.SX32 R25, R5, R33.reuse, 0x1, P2 ;  /* 0x0000002105197211 */ /* 0x080fe200010f0eff */
[----:B------:R-:W-:Y:S01]  /*38f0*/  CS2R R124, SRZ ;  /* 0x00000000007c7805 */ /* 0x000fe2000001ff00 */
[----:B------:R-:W-:Y:S01]  /*3900*/  LEA.HI.X.SX32 R19, R11, R33, 0x1, P1 ;  /* 0x000000210b137211 */ /* 0x000fe200008f0eff */
[----:B------:R-:W-:Y:S01]  /*3910*/  CS2R R126, SRZ ;  /* 0x00000000007e7805 */ /* 0x000fe2000001ff00 */
[----:B------:R-:W-:Y:S01]  /*3920*/  LEA R11, R35, R10, 0x1 ;  /* 0x0000000a230b7211 */ /* 0x000fe200078e08ff */
[----:B------:R-:W-:Y:S01]  /*3930*/  CS2R R132, SRZ ;  /* 0x0000000000847805 */ /* 0x000fe2000001ff00 */
[----:B------:R-:W-:Y:S01]  /*3940*/  LEA R40, P2, R7, R31, 0x1 ;  /* 0x0000001f07287211 */ /* 0x000fe200078408ff */
[----:B------:R-:W-:Y:S01]  /*3950*/  STL.64 [R1+0x210], R18 ;  /* 0x0002101201007387 */ /* 0x000fe20000100a00 */
[----:B------:R-:W-:Y:S01]  /*3960*/  LEA R8, R35, R11, 0x1 ;  /* 0x0000000b23087211 */ /* 0x000fe200078e08ff */
[----:B------:R-:W-:Y:S01]  /*3970*/  CS2R R134, SRZ ;  /* 0x0000000000867805 */ /* 0x000fe2000001ff00 */
[----:B------:R-:W-:Y:S01]  /*3980*/  LEA.HI.X.SX32 R41, R7, R33, 0x1, P2 ;  /* 0x0000002107297211 */ /* 0x000fe200010f0eff */
[----:B------:R0:W-:Y:S01]  /*3990*/  STL.64 [R1+0x208], R20 ;  /* 0x0002081401007387 */ /* 0x0001e20000100a00 */
[----:B------:R-:W-:Y:S01]  /*39a0*/  LEA R14, R37, R13, 0x2 ;  /* 0x0000000d250e7211 */ /* 0x000fe200078e10ff */
[----:B------:R-:W-:Y:S01]  /*39b0*/  CS2R R140, SRZ ;  /* 0x00000000008c7805 */ /* 0x000fe2000001ff00 */
[----:B------:R-:W-:Y:S01]  /*39c0*/  LEA R38, P0, R15, R27, 0x1 ;  /* 0x0000001b0f267211 */ /* 0x000fe200078008ff */
[----:B------:R-:W-:Y:S01]  /*39d0*/  CS2R R142, SRZ ;  /* 0x00000000008e7805 */ /* 0x000fe2000001ff00 */
[----:B------:R-:W-:Y:S01]  /*39e0*/  LEA R16, R37, R14, 0x2 ;  /* 0x0000000e25107211 */ /* 0x000fe200078e10ff */
[----:B------:R-:W-:Y:S01]  /*39f0*/  CS2R R148, SRZ ;  /* 0x0000000000947805 */ /* 0x000fe2000001ff00 */
[----:B------:R-:W-:Y:S01]  /*3a00*/  LEA.HI.X.SX32 R39, R15, R29, 0x1, P0 ;  /* 0x0000001d0f277211 */ /* 0x000fe200000f0eff */
[----:B------:R-:W-:Y:S01]  /*3a10*/  CS2R R150, SRZ ;  /* 0x0000000000967805 */ /* 0x000fe2000001ff00 */
[C---:B------:R-:W-:Y:S01]  /*3a20*/  LEA R17, R37.reuse, R16, 0x2 ;  /* 0x0000001025117211 */ /* 0x040fe200078e10ff */
[----:B------:R-:W-:Y:S01]  /*3a30*/  CS2R R152, SRZ ;  /* 0x0000000000987805 */ /* 0x000fe2000001ff00 */
[----:B------:R-:W-:Y:S01]  /*3a40*/  MOV R197, 0xff800000 ;  /* 0xff80000000c57802 */ /* 0x000fe20000000f00 */
[----:B------:R-:W-:Y:S01]  /*3a50*/  CS2R R154, SRZ ;  /* 0x00000000009a7805 */ /* 0x000fe2000001ff00 */
[C---:B0-----:R-:W-:Y:S01]  /*3a60*/  LEA R20, P1, R12.reuse, R31, 0x1 ;  /* 0x0000001f0c147211 */ /* 0x041fe200078208ff */
[----:B------:R-:W-:Y:S01]  /*3a70*/  IMAD R18, R37, 0x4, R17 ;  /* 0x0000000425127824 */ /* 0x000fe200078e0211 */
[----:B------:R-:W-:Y:S01]  /*3a80*/  MOV R198, 0xff800000 ;  /* 0xff80000000c67802 */ /* 0x000fe20000000f00 */
[----:B------:R-:W-:Y:S01]  /*3a90*/  CS2R R160, SRZ ;  /* 0x0000000000a07805 */ /* 0x000fe2000001ff00 */
[----:B------:R-:W-:Y:S01]  /*3aa0*/  LEA.HI.X.SX32 R21, R12, R33, 0x1, P1 ;  /* 0x000000210c157211 */ /* 0x000fe200008f0eff */
[----:B------:R-:W-:Y:S01]  /*3ab0*/  CS2R R162, SRZ ;  /* 0x0000000000a27805 */ /* 0x000fe2000001ff00 */
[----:B------:R-:W-:Y:S01]  /*3ac0*/  LEA R12, R35, R8, 0x1 ;  /* 0x00000008230c7211 */ /* 0x000fe200078e08ff */
[----:B------:R-:W-:Y:S01]  /*3ad0*/  CS2R R168, SRZ ;  /* 0x0000000000a87805 */ /* 0x000fe2000001ff00 */
[----:B------:R-:W-:Y:S01]  /*3ae0*/  LEA R19, R37, R18, 0x2 ;  /* 0x0000001225137211 */ /* 0x000fe200078e10ff */
[----:B------:R0:W-:Y:S01]  /*3af0*/  STL.64 [R1+0x200], R20 ;  /* 0x0002001401007387 */ /* 0x0001e20000100a00 */
[----:B------:R-:W-:Y:S01]  /*3b00*/  LEA R2, R35, R12, 0x1 ;  /* 0x0000000c23027211 */ /* 0x000fe200078e08ff */
[----:B------:R-:W-:Y:S01]  /*3b10*/  CS2R R170, SRZ ;  /* 0x0000000000aa7805 */ /* 0x000fe2000001ff00 */
[----:B------:R-:W-:Y:S01]  /*3b20*/  MOV R199, 0xff800000 ;  /* 0xff80000000c77802 */ /* 0x000fe20000000f00 */
[----:B------:R1:W-:Y:S01]  /*3b30*/  STL.64 [R1+0x1f8], R22 ;  /* 0x0001f81601007387 */ /* 0x0003e20000100a00 */
[----:B------:R-:W-:Y:S01]  /*3b40*/  CS2R R172, SRZ ;  /* 0x0000000000ac7805 */ /* 0x000fe2000001ff00 */
[----:B------:R-:W-:Y:S01]  /*3b50*/  CS2R R174, SRZ ;  /* 0x0000000000ae7805 */ /* 0x000fe2000001ff00 */
[----:B------:R-:W-:Y:S01]  /*3b60*/  CS2R R96, SRZ ;  /* 0x0000000000607805 */ /* 0x000fe2000001ff00 */
[----:B------:R-:W-:Y:S01]  /*3b70*/  CS2R R98, SRZ ;  /* 0x0000000000627805 */ /* 0x000fe2000001ff00 */
[----:B0-----:R-:W-:-:S02]  /*3b80*/  LEA R20, R37, R19, 0x2 ;  /* 0x0000001325147211 */ /* 0x001fc400078e10ff */
[C---:B-1----:R-:W-:Y:S02]  /*3b90*/  LEA R22, P1, R0.reuse, R31, 0x1 ;  /* 0x0000001f00167211 */ /* 0x042fe400078208ff */
[----:B------:R-:W-:Y:S02]  /*3ba0*/  LEA R21, R37, R20, 0x2 ;  /* 0x0000001425157211 */ /* 0x000fe400078e10ff */
[----:B------:R-:W-:Y:S02]  /*3bb0*/  LEA.HI.X.SX32 R23, R0, R33, 0x1, P1 ;  /* 0x0000002100177211 */ /* 0x000fe400008f0eff */
[----:B------:R-:W-:-:S03]  /*3bc0*/  LEA R0, R35, R2, 0x1 ;  /* 0x0000000223007211 */ /* 0x000fc600078e08ff */
[----:B------:R0:W-:Y:S01]  /*3bd0*/  STL.64 [R1+0x1f0], R22 ;  /* 0x0001f01601007387 */ /* 0x0001e20000100a00 */
[----:B------:R-:W-:-:S03]  /*3be0*/  LEA R5, R35, R0, 0x1 ;  /* 0x0000000023057211 */ /* 0x000fc600078e08ff */
[----:B------:R1:W-:Y:S01]  /*3bf0*/  STL.64 [R1+0x1e8], R24 ;  /* 0x0001e81801007387 */ /* 0x0003e20000100a00 */
[----:B0-----:R-:W-:Y:S01]  /*3c00*/  IMAD R22, R37, 0x4, R21 ;  /* 0x0000000425167824 */ /* 0x001fe200078e0215 */
[----:B-1----:R-:W-:-:S04]  /*3c10*/  LEA R24, P1, R6, R31, 0x1 ;  /* 0x0000001f06187211 */ /* 0x002fc800078208ff */
[----:B------:R-:W-:Y:S02]  /*3c20*/  LEA R23, R37, R22, 0x2 ;  /* 0x0000001625177211 */ /* 0x000fe400078e10ff */
[----:B------:R-:W-:Y:S02]  /*3c30*/  LEA.HI.X.SX32 R25, R6, R33, 0x1, P1 ;  /* 0x0000002106197211 */ /* 0x000fe400008f0eff */
[----:B------:R-:W-:Y:S02]  /*3c40*/  LEA R6, R35, R5, 0x1 ;  /* 0x0000000523067211 */ /* 0x000fe400078e08ff */
[----:B------:R-:W-:Y:S01]  /*3c50*/  LEA R42, P1, R9, R31, 0x1 ;  /* 0x0000001f092a7211 */ /* 0x000fe200078208ff */
[----:B------:R0:W-:Y:S01]  /*3c60*/  STL.64 [R1+0x1e0], R24 ;  /* 0x0001e01801007387 */ /* 0x0001e20000100a00 */
[----:B------:R-:W-:Y:S02]  /*3c70*/  LEA R7, R35, R6, 0x1 ;  /* 0x0000000623077211 */ /* 0x000fe400078e08ff */
[----:B------:R-:W-:Y:S01]  /*3c80*/  LEA.HI.X.SX32 R43, R9, R33, 0x1, P1 ;  /* 0x00000021092b7211 */ /* 0x000fe200008f0eff */
[----:B------:R1:W-:Y:S01]  /*3c90*/  STL.64 [R1+0x1d8], R40 ;  /* 0x0001d82801007387 */ /* 0x0003e20000100a00 */
[----:B------:R-:W-:Y:S01]  /*3ca0*/  LEA R44, P1, R11, R31, 0x1 ;  /* 0x0000001f0b2c7211 */ /* 0x000fe200078208ff */
[----:B------:R-:W-:-:S02]  /*3cb0*/  IMAD R9, R35, 0x2, R7 ;  /* 0x0000000223097824 */ /* 0x000fc400078e0207 */
[----:B------:R2:W-:Y:S01]  /*3cc0*/  STL.64 [R1+0x1d0], R42 ;  /* 0x0001d02a01007387 */ /* 0x0005e20000100a00 */
[----:B------:R-:W-:Y:S02]  /*3cd0*/  LEA.HI.X.SX32 R45, R11, R33, 0x1, P1 ;  /* 0x000000210b2d7211 */ /* 0x000fe400008f0eff */
[C---:B0-----:R-:W-:Y:S02]  /*3ce0*/  LEA R24, R37.reuse, R23, 0x2 ;  /* 0x0000001725187211 */ /* 0x041fe400078e10ff */
[C---:B-1----:R-:W-:Y:S02]  /*3cf0*/  LEA R40, P2, R10.reuse, R31, 0x1 ;  /* 0x0000001f0a287211 */ /* 0x042fe400078408ff */
[----:B------:R-:W-:Y:S02]  /*3d00*/  LEA R25, R37, R24, 0x2 ;  /* 0x0000001825197211 */ /* 0x000fe400078e10ff */
[----:B------:R-:W-:Y:S02]  /*3d10*/  LEA.HI.X.SX32 R41, R10, R33, 0x1, P2 ;  /* 0x000000210a297211 */ /* 0x000fe400010f0eff */
[----:B--2---:R-:W-:-:S02]  /*3d20*/  LEA R42, P2, R8, R31, 0x1 ;  /* 0x0000001f082a7211 */ /* 0x004fc400078408ff */
[C---:B------:R-:W-:Y:S01]  /*3d30*/  LEA R10, R35.reuse, R9, 0x1 ;  /* 0x00000009230a7211 */ /* 0x040fe200078e08ff */
[----:B------:R0:W-:Y:S01]  /*3d40*/  STL.64 [R1+0x1c8], R40 ;  /* 0x0001c82801007387 */ /* 0x0001e20000100a00 */
[----:B------:R-:W-:Y:S02]  /*3d50*/  LEA.HI.X.SX32 R43, R8, R33, 0x1, P2 ;  /* 0x00000021082b7211 */ /* 0x000fe400010f0eff */
[C---:B------:R-:W-:Y:S01]  /*3d60*/  LEA R8, R35.reuse, R10, 0x1 ;  /* 0x0000000a23087211 */ /* 0x040fe200078e08ff */
[----:B------:R1:W-:Y:S03]  /*3d70*/  STL.64 [R1+0x1c0], R44 ;  /* 0x0001c02c01007387 */ /* 0x0003e60000100a00 */
[----:B------:R-:W-:Y:S01]  /*3d80*/  LEA R11, R35, R8, 0x1 ;  /* 0x00000008230b7211 */ /* 0x000fe200078e08ff */
[----:B------:R2:W-:Y:S01]  /*3d90*/  STL.64 [R1+0x1b8], R42 ;  /* 0x0001b82a01007387 */ /* 0x0005e20000100a00 */
[----:B0-----:R-:W-:-:S02]  /*3da0*/  LEA R40, P3, R12, R31, 0x1 ;  /* 0x0000001f0c287211 */ /* 0x001fc400078608ff */
[----:B-1----:R-:W-:Y:S02]  /*3db0*/  LEA R44, P1, R2, R31, 0x1 ;  /* 0x0000001f022c7211 */ /* 0x002fe400078208ff */
[-C--:B------:R-:W-:Y:S02]  /*3dc0*/  LEA.HI.X.SX32 R41, R12, R33.reuse, 0x1, P3 ;  /* 0x000000210c297211 */ /* 0x080fe400018f0eff */
[----:B------:R-:W-:Y:S02]  /*3dd0*/  LEA.HI.X.SX32 R45, R2, R33, 0x1, P1 ;  /* 0x00000021022d7211 */ /* 0x000fe400008f0eff */
[C---:B--2---:R-:W-:Y:S01]  /*3de0*/  LEA R42, P2, R0.reuse, R31, 0x1 ;  /* 0x0000001f002a7211 */ /* 0x044fe200078408ff */
[----:B------:R0:W-:Y:S03]  /*3df0*/  STL.64 [R1+0x1b0], R40 ;  /* 0x0001b02801007387 */ /* 0x0001e60000100a00 */
[----:B------:R-:W-:Y:S01]  /*3e00*/  LEA.HI.X.SX32 R43, R0, R33, 0x1, P2 ;  /* 0x00000021002b7211 */ /* 0x000fe200010f0eff */
[----:B------:R1:W-:Y:S01]  /*3e10*/  STL.64 [R1+0x1a8], R44 ;  /* 0x0001a82c01007387 */ /* 0x0003e20000100a00 */
[----:B------:R-:W-:-:S03]  /*3e20*/  LEA R0, R35, R11, 0x1 ;  /* 0x0000000b23007211 */ /* 0x000fc600078e08ff */
[----:B------:R2:W-:Y:S01]  /*3e30*/  STL.64 [R1+0x1a0], R42 ;  /* 0x0001a02a01007387 */ /* 0x0005e20000100a00 */
[----:B------:R-:W-:Y:S02]  /*3e40*/  LEA R2, R35, R0, 0x1 ;  /* 0x0000000023027211 */ /* 0x000fe400078e08ff */
[CC--:B0-----:R-:W-:Y:S02]  /*3e50*/  LEA R40, P3, R5.reuse, R31.reuse, 0x1 ;  /* 0x0000001f05287211 */ /* 0x0c1fe400078608ff */
[C---:B-1----:R-:W-:Y:S02]  /*3e60*/  LEA R44, P1, R6.reuse, R31, 0x1 ;  /* 0x0000001f062c7211 */ /* 0x042fe400078208ff */
[-C--:B------:R-:W-:Y:S02]  /*3e70*/  LEA.HI.X.SX32 R41, R5, R33.reuse, 0x1, P3 ;  /* 0x0000002105297211 */ /* 0x080fe400018f0eff */
[----:B------:R-:W-:Y:S02]  /*3e80*/  LEA.HI.X.SX32 R45, R6, R33, 0x1, P1 ;  /* 0x00000021062d7211 */ /* 0x000fe400008f0eff */
[----:B--2---:R-:W-:Y:S01]  /*3e90*/  LEA R42, P2, R7, R31, 0x1 ;  /* 0x0000001f072a7211 */ /* 0x004fe200078408ff */
[----:B------:R0:W-:Y:S01]  /*3ea0*/  STL.64 [R1+0x198], R40 ;  /* 0x0001982801007387 */ /* 0x0001e20000100a00 */
[----:B------:R-:W-:-:S02]  /*3eb0*/  LEA R5, R35, R2, 0x1 ;  /* 0x0000000223057211 */ /* 0x000fc400078e08ff */
[----:B------:R-:W-:Y:S01]  /*3ec0*/  LEA.HI.X.SX32 R43, R7, R33, 0x1, P2 ;  /* 0x00000021072b7211 */ /* 0x000fe200010f0eff */
[----:B------:R1:W-:Y:S01]  /*3ed0*/  STL.64 [R1+0x190], R44 ;  /* 0x0001902c01007387 */ /* 0x0003e20000100a00 */
[----:B------:R-:W-:-:S03]  /*3ee0*/  LEA R6, R35, R5, 0x1 ;  /* 0x0000000523067211 */ /* 0x000fc600078e08ff */
[----:B------:R2:W-:Y:S02]  /*3ef0*/  STL.64 [R1+0x188], R42 ;  /* 0x0001882a01007387 */ /* 0x0005e40000100a00 */
[----:B------:R-:W-:Y:S01]  /*3f00*/  IMAD R7, R35, 0x2, R6 ;  /* 0x0000000223077824 */ /* 0x000fe200078e0206 */
[CC--:B0-----:R-:W-:Y:S02]  /*3f10*/  LEA R40, P3, R9.reuse, R31.reuse, 0x1 ;  /* 0x0000001f09287211 */ /* 0x0c1fe400078608ff */
[C---:B-1----:R-:W-:Y:S02]  /*3f20*/  LEA R44, P1, R10.reuse, R31, 0x1 ;  /* 0x0000001f0a2c7211 */ /* 0x042fe400078208ff */
        /* <DEDUP_REMOVED lines=17> */
[C---:B------:R-:W-:Y:S01]  /*4040*/  LEA R10, P4, R0.reuse, R31, 0x1 ;  /* 0x0000001f000a7211 */ /* 0x040fe200078808ff */
[----:B------:R-:W-:Y:S02]  /*4050*/  CS2R R34, SRZ ;  /* 0x0000000000227805 */ /* 0x000fe4000001ff00 */
[----:B------:R2:W-:Y:S01]  /*4060*/  STL.64 [R1+0x158], R42 ;  /* 0x0001582a01007387 */ /* 0x0005e20000100a00 */
[----:B------:R-:W-:Y:S02]  /*4070*/  LEA.HI.X.SX32 R11, R0, R33, 0x1, P4 ;  /* 0x00000021000b7211 */ /* 0x000fe400020f0eff */
[----:B------:R-:W-:Y:S02]  /*4080*/  LEA R0, R37, R25, 0x2 ;  /* 0x0000001925007211 */ /* 0x000fe400078e10ff */
[----:B0-----:R-:W-:-:S02]  /*4090*/  LEA R40, P3, R5, R31, 0x1 ;  /* 0x0000001f05287211 */ /* 0x001fc400078608ff */
[----:B------:R-:W-:Y:S02]  /*40a0*/  LEA R2, R37, R0, 0x2 ;  /* 0x0000000025027211 */ /* 0x000fe400078e10ff */
        /* <DEDUP_REMOVED lines=8> */
[----:B------:R-:W-:-:S03]  /*4130*/  LEA R6, P2, R16, R27, 0x1 ;  /* 0x0000001b10067211 */ /* 0x000fc600078408ff */
[----:B------:R2:W-:Y:S01]  /*4140*/  STL.64 [R1+0x130], R10 ;  /* 0x0001300a01007387 */ /* 0x0005e20000100a00 */
[----:B------:R-:W-:Y:S02]  /*4150*/  LEA.HI.X.SX32 R7, R16, R29, 0x1, P2 ;  /* 0x0000001d10077211 */ /* 0x000fe400010f0eff */
[C---:B0-----:R-:W-:Y:S01]  /*4160*/  LEA R40, P3, R8.reuse, R31, 0x1 ;  /* 0x0000001f08287211 */ /* 0x041fe200078608ff */
[----:B------:R0:W-:Y:S01]  /*4170*/  STL.64 [R1+0x140], R42 ;  /* 0x0001402a01007387 */ /* 0x0001e20000100a00 */
[----:B------:R-:W-:Y:S02]  /*4180*/  CS2R R30, SRZ ;  /* 0x00000000001e7805 */ /* 0x000fe4000001ff00 */
[----:B------:R-:W-:Y:S01]  /*4190*/  LEA.HI.X.SX32 R41, R8, R33, 0x1, P3 ;  /* 0x0000002108297211 */ /* 0x000fe200018f0eff */
[----:B-1----:R-:W-:Y:S01]  /*41a0*/  CS2R R44, SRZ ;  /* 0x00000000002c7805 */ /* 0x002fe2000001ff00 */
[CC--:B------:R-:W-:Y:S01]  /*41b0*/  LEA R8, P0, R14.reuse, R27.reuse, 0x1 ;  /* 0x0000001b0e087211 */ /* 0x0c0fe200078008ff */
[----:B------:R-:W-:Y:S01]  /*41c0*/  CS2R R32, SRZ ;  /* 0x0000000000207805 */ /* 0x000fe2000001ff00 */
[----:B--2---:R-:W-:Y:S01]  /*41d0*/  LEA R10, P1, R13, R27, 0x1 ;  /* 0x0000001b0d0a7211 */ /* 0x004fe200078208ff */
[----:B------:R1:W-:Y:S01]  /*41e0*/  STL.64 [R1+0x138], R40 ;  /* 0x0001382801007387 */ /* 0x0003e20000100a00 */
[----:B------:R-:W-:-:S02]  /*41f0*/  LEA.HI.X.SX32 R9, R14, R29, 0x1, P0 ;  /* 0x0000001d0e097211 */ /* 0x000fc400000f0eff */
[----:B------:R-:W-:Y:S01]  /*4200*/  LEA.HI.X.SX32 R11, R13, R29, 0x1, P1 ;  /* 0x0000001d0d0b7211 */ /* 0x000fe200008f0eff */
[----:B------:R2:W-:Y:S01]  /*4210*/  STL.64 [R1+0x128], R38 ;  /* 0x0001282601007387 */ /* 0x0005e20000100a00 */
[C---:B------:R-:W-:Y:S01]  /*4220*/  LEA R12, P0, R17.reuse, R27, 0x1 ;  /* 0x0000001b110c7211 */ /* 0x040fe200078008ff */
[----:B0-----:R-:W-:Y:S02]  /*4230*/  CS2R R42, SRZ ;  /* 0x00000000002a7805 */ /* 0x001fe4000001ff00 */
[----:B------:R0:W-:Y:S01]  /*4240*/  STL.64 [R1+0x120], R10 ;  /* 0x0001200a01007387 */ /* 0x0001e20000100a00 */
[----:B------:R-:W-:Y:S02]  /*4250*/  LEA.HI.X.SX32 R13, R17, R29, 0x1, P0 ;  /* 0x0000001d110d7211 */ /* 0x000fe400000f0eff */
[----:B------:R-:W-:Y:S01]  /*4260*/  LEA R14, P0, R20, R27, 0x1 ;  /* 0x0000001b140e7211 */ /* 0x000fe200078008ff */
[----:B------:R3:W-:Y:S01]  /*4270*/  STL.64 [R1+0x118], R8 ;  /* 0x0001180801007387 */ /* 0x0007e20000100a00 */
[----:B-1----:R-:W-:-:S02]  /*4280*/  CS2R R40, SRZ ;  /* 0x0000000000287805 */ /* 0x002fc4000001ff00 */
[----:B------:R-:W-:Y:S01]  /*4290*/  LEA.HI.X.SX32 R15, R20, R29, 0x1, P0 ;  /* 0x0000001d140f7211 */ /* 0x000fe200000f0eff */
[----:B------:R1:W-:Y:S01]  /*42a0*/  STL.64 [R1+0x110], R6 ;  /* 0x0001100601007387 */ /* 0x0003e20000100a00 */
[CC--:B------:R-:W-:Y:S01]  /*42b0*/  LEA R16, P0, R23.reuse, R27.reuse, 0x1 ;  /* 0x0000001b17107211 */ /* 0x0c0fe200078008ff */
[----:B--2---:R-:W-:Y:S01]  /*42c0*/  CS2R R38, SRZ ;  /* 0x0000000000267805 */ /* 0x004fe2000001ff00 */
[C---:B0-----:R-:W-:Y:S01]  /*42d0*/  LEA R10, P1, R18.reuse, R27, 0x1 ;  /* 0x0000001b120a7211 */ /* 0x041fe200078208ff */
[----:B------:R0:W-:Y:S01]  /*42e0*/  STL.64 [R1+0x108], R12 ;  /* 0x0001080c01007387 */ /* 0x0001e20000100a00 */
[----:B------:R-:W-:Y:S02]  /*42f0*/  LEA.HI.X.SX32 R17, R23, R29, 0x1, P0 ;  /* 0x0000001d17117211 */ /* 0x000fe400000f0eff */
[----:B---3--:R-:W-:Y:S02]  /*4300*/  LEA R8, P2, R19, R27, 0x1 ;  /* 0x0000001b13087211 */ /* 0x008fe400078408ff */
[----:B------:R-:W-:-:S02]  /*4310*/  LEA.HI.X.SX32 R11, R18, R29, 0x1, P1 ;  /* 0x0000001d120b7211 */ /* 0x000fc400008f0eff */
[----:B------:R-:W-:Y:S02]  /*4320*/  LEA.HI.X.SX32 R9, R19, R29, 0x1, P2 ;  /* 0x0000001d13097211 */ /* 0x000fe400010f0eff */
[----:B-1----:R-:W-:Y:S01]  /*4330*/  LEA R6, R37, R5, 0x2 ;  /* 0x0000000525067211 */ /* 0x002fe200078e10ff */
[----:B------:R1:W-:Y:S01]  /*4340*/  STL.64 [R1+0x100], R10 ;  /* 0x0001000a01007387 */ /* 0x0003e20000100a00 */
[CC--:B------:R-:W-:Y:S02]  /*4350*/  LEA R18, P0, R0.reuse, R27.reuse, 0x1 ;  /* 0x0000001b00127211 */ /* 0x0c0fe400078008ff */
[----:B0-----:R-:W-:Y:S01]  /*4360*/  LEA R12, P1, R21, R27, 0x1 ;  /* 0x0000001b150c7211 */ /* 0x001fe200078208ff */
[----:B------:R0:W-:Y:S01]  /*4370*/  STL.64 [R1+0xf8], R8 ;  /* 0x0000f80801007387 */ /* 0x0001e20000100a00 */
[----:B------:R-:W-:Y:S02]  /*4380*/  LEA R7, R37, R6, 0x2 ;  /* 0x0000000625077211 */ /* 0x000fe400078e10ff */
[-C--:B------:R-:W-:Y:S01]  /*4390*/  LEA.HI.X.SX32 R13, R21, R29.reuse, 0x1, P1 ;  /* 0x0000001d150d7211 */ /* 0x080fe200008f0eff */
[----:B------:R2:W-:Y:S01]  /*43a0*/  STL.64 [R1+0xf0], R14 ;  /* 0x0000f00e01007387 */ /* 0x0005e20000100a00 */
[----:B------:R-:W-:-:S02]  /*43b0*/  LEA.HI.X.SX32 R19, R0, R29, 0x1, P0 ;  /* 0x0000001d00137211 */ /* 0x000fc400000f0eff */
[C---:B-1----:R-:W-:Y:S01]  /*43c0*/  LEA R10, P2, R22.reuse, R27, 0x1 ;  /* 0x0000001b160a7211 */ /* 0x042fe200078408ff */
[----:B------:R1:W-:Y:S03]  /*43d0*/  STL.64 [R1+0xe8], R12 ;  /* 0x0000e80c01007387 */ /* 0x0003e60000100a00 */
[----:B------:R-:W-:Y:S01]  /*43e0*/  LEA.HI.X.SX32 R11, R22, R29, 0x1, P2 ;  /* 0x0000001d160b7211 */ /* 0x000fe200010f0eff */
[----:B0-----:R-:W-:Y:S01]  /*43f0*/  IMAD R8, R37, 0x4, R7 ;  /* 0x0000000425087824 */ /* 0x001fe200078e0207 */
[----:B--2---:R-:W-:-:S03]  /*4400*/  LEA R14, P1, R24, R27, 0x1 ;  /* 0x0000001b180e7211 */ /* 0x004fc600078208ff */
[----:B------:R0:W-:Y:S01]  /*4410*/  STL.64 [R1+0xe0], R10 ;  /* 0x0000e00a01007387 */ /* 0x0001e20000100a00 */
[----:B------:R-:W-:Y:S02]  /*4420*/  LEA R9, R37, R8, 0x2 ;  /* 0x0000000825097211 */ /* 0x000fe400078e10ff */
[----:B------:R-:W-:Y:S01]  /*4430*/  LEA.HI.X.SX32 R15, R24, R29, 0x1, P1 ;  /* 0x0000001d180f7211 */ /* 0x000fe200008f0eff */
[----:B------:R2:W-:Y:S01]  /*4440*/  STL.64 [R1+0xd8], R16 ;  /* 0x0000d81001007387 */ /* 0x0005e20000100a00 */
[----:B-1----:R-:W-:-:S03]  /*4450*/  LEA R12, P2, R25, R27, 0x1 ;  /* 0x0000001b190c7211 */ /* 0x002fc600078408ff */
[----:B------:R1:W-:Y:S01]  /*4460*/  STL.64 [R1+0xd0], R14 ;  /* 0x0000d00e01007387 */ /* 0x0003e20000100a00 */
[----:B------:R-:W-:Y:S02]  /*4470*/  LEA.HI.X.SX32 R13, R25, R29, 0x1, P2 ;  /* 0x0000001d190d7211 */ /* 0x000fe400010f0eff */
[----:B------:R-:W-:Y:S01]  /*4480*/  CS2R R24, SRZ ;  /* 0x0000000000187805 */ /* 0x000fe2000001ff00 */
[C---:B0-----:R-:W-:Y:S02]  /*4490*/  LEA R10, R37.reuse, R9, 0x2 ;  /* 0x00000009250a7211 */ /* 0x041fe400078e10ff */
[----:B------:R0:W-:Y:S01]  /*44a0*/  STL.64 [R1+0xc8], R12 ;  /* 0x0000c80c01007387 */ /* 0x0001e20000100a00 */
[-C--:B--2---:R-:W-:Y:S02]  /*44b0*/  LEA R16, P1, R2, R27.reuse, 0x1 ;  /* 0x0000001b02107211 */ /* 0x084fe400078208ff */
[----:B------:R-:W-:Y:S01]  /*44c0*/  LEA R11, R37, R10, 0x2 ;  /* 0x0000000a250b7211 */ /* 0x000fe200078e10ff */
[----:B------:R2:W-:Y:S01]  /*44d0*/  STL.64 [R1+0xc0], R18 ;  /* 0x0000c01201007387 */ /* 0x0005e20000100a00 */
[----:B-1----:R-:W-:-:S02]  /*44e0*/  LEA R14, P2, R5, R27, 0x1 ;  /* 0x0000001b050e7211 */ /* 0x002fc400078408ff */
[-C--:B------:R-:W-:Y:S02]  /*44f0*/  LEA.HI.X.SX32 R17, R2, R29.reuse, 0x1, P1 ;  /* 0x0000001d02117211 */ /* 0x080fe400008f0eff */
[----:B------:R-:W-:Y:S02]  /*4500*/  LEA.HI.X.SX32 R15, R5, R29, 0x1, P2 ;  /* 0x0000001d050f7211 */ /* 0x000fe400010f0eff */
[C---:B0-----:R-:W-:Y:S01]  /*4510*/  LEA R12, R37.reuse, R11, 0x2 ;  /* 0x0000000b250c7211 */ /* 0x041fe200078e10ff */
[----:B------:R0:W-:Y:S03]  /*4520*/  STL.64 [R1+0xb8], R16 ;  /* 0x0000b81001007387 */ /* 0x0001e60000100a00 */
[----:B------:R-:W-:Y:S01]  /*4530*/  LEA R0, R37, R12, 0x2 ;  /* 0x0000000c25007211 */ /* 0x000fe200078e10ff */
[----:B------:R1:W-:Y:S01]  /*4540*/  STL.64 [R1+0xb0], R14 ;  /* 0x0000b00e01007387 */ /* 0x0003e20000100a00 */
[----:B--2---:R-:W-:-:S02]  /*4550*/  LEA R18, P0, R6, R27, 0x1 ;  /* 0x0000001b06127211 */ /* 0x004fc400078008ff */
[C---:B------:R-:W-:Y:S02]  /*4560*/  LEA R2, R37.reuse, R0, 0x2 ;  /* 0x0000000025027211 */ /* 0x040fe400078e10ff */
[----:B------:R-:W-:Y:S02]  /*4570*/  LEA.HI.X.SX32 R19, R6, R29, 0x1, P0 ;  /* 0x0000001d06137211 */ /* 0x000fe400000f0eff */
[----:B------:R-:W-:Y:S02]  /*4580*/  LEA R5, R37, R2, 0x2 ;  /* 0x0000000225057211 */ /* 0x000fe400078e10ff */
[-C--:B0-----:R-:W-:Y:S01]  /*4590*/  LEA R16, P1, R7, R27.reuse, 0x1 ;  /* 0x0000001b07107211 */ /* 0x081fe200078208ff */
[----:B------:R0:W-:Y:S01]  /*45a0*/  STL.64 [R1+0xa8], R18 ;  /* 0x0000a81201007387 */ /* 0x0001e20000100a00 */
[----:B-1----:R-:W-:Y:S01]  /*45b0*/  LEA R14, P2, R8, R27, 0x1 ;  /* 0x0000001b080e7211 */ /* 0x002fe200078408ff */
[----:B------:R-:W-:Y:S01]  /*45c0*/  IMAD R6, R37, 0x4, R5 ;  /* 0x0000000425067824 */ /* 0x000fe200078e0205 */
[----:B------:R-:W-:-:S02]  /*45d0*/  LEA.HI.X.SX32 R17, R7, R29, 0x1, P1 ;  /* 0x0000001d07117211 */ /* 0x000fc400008f0eff */
[----:B------:R-:W-:Y:S02]  /*45e0*/  LEA.HI.X.SX32 R15, R8, R29, 0x1, P2 ;  /* 0x0000001d080f7211 */ /* 0x000fe400010f0eff */
[----:B------:R-:W-:Y:S01]  /*45f0*/  LEA R7, R37, R6, 0x2 ;  /* 0x0000000625077211 */ /* 0x000fe200078e10ff */
[----:B------:R1:W-:Y:S01]  /*4600*/  STL.64 [R1+0xa0], R16 ;  /* 0x0000a01001007387 */ /* 0x0003e20000100a00 */
[----:B0-----:R-:W-:-:S03]  /*4610*/  LEA R18, P0, R9, R27, 0x1 ;  /* 0x0000001b09127211 */ /* 0x001fc600078008ff */
[----:B------:R0:W-:Y:S01]  /*4620*/  STL.64 [R1+0x98], R14 ;  /* 0x0000980e01007387 */ /* 0x0001e20000100a00 */
[----:B------:R-:W-:Y:S02]  /*4630*/  LEA R8, R37, R7, 0x2 ;  /* 0x0000000725087211 */ /* 0x000fe400078e10ff */
[----:B------:R-:W-:Y:S02]  /*4640*/  LEA.HI.X.SX32 R19, R9, R29, 0x1, P0 ;  /* 0x0000001d09137211 */ /* 0x000fe400000f0eff */
[----:B-1----:R-:W-:-:S03]  /*4650*/  LEA R16, P1, R10, R27, 0x1 ;  /* 0x0000001b0a107211 */ /* 0x002fc600078208ff */
[----:B------:R1:W-:Y:S01]  /*4660*/  STL.64 [R1+0x90], R18 ;  /* 0x0000901201007387 */ /* 0x0003e20000100a00 */
[C---:B0-----:R-:W-:Y:S02]  /*4670*/  LEA R14, P2, R11.reuse, R27, 0x1 ;  /* 0x0000001b0b0e7211 */ /* 0x041fe400078408ff */
[-C--:B------:R-:W-:Y:S02]  /*4680*/  LEA.HI.X.SX32 R17, R10, R29.reuse, 0x1, P1 ;  /* 0x0000001d0a117211 */ /* 0x080fe400008f0eff */
[----:B------:R-:W-:-:S03]  /*4690*/  LEA.HI.X.SX32 R15, R11, R29, 0x1, P2 ;  /* 0x0000001d0b0f7211 */ /* 0x000fc600010f0eff */
[----:B------:R0:W-:Y:S01]  /*46a0*/  STL.64 [R1+0x88], R16 ;  /* 0x0000881001007387 */ /* 0x0001e20000100a00 */
[----:B-1----:R-:W-:-:S03]  /*46b0*/  LEA R18, P0, R12, R27, 0x1 ;  /* 0x0000001b0c127211 */ /* 0x002fc600078008ff */
[----:B------:R1:W-:Y:S01]  /*46c0*/  STL.64 [R1+0x80], R14 ;  /* 0x0000800e01007387 */ /* 0x0003e20000100a00 */
[----:B------:R-:W-:-:S05]  /*46d0*/  LEA.HI.X.SX32 R19, R12, R29, 0x1, P0 ;  /* 0x0000001d0c137211 */ /* 0x000fca00000f0eff */
[----:B------:R-:W-:Y:S01]  /*46e0*/  STL.64 [R1+0x78], R18 ;  /* 0x0000781201007387 */ /* 0x000fe20000100a00 */
[-C--:B0-----:R-:W-:Y:S02]  /*46f0*/  LEA R16, P1, R0, R27.reuse, 0x1 ;  /* 0x0000001b00107211 */ /* 0x081fe400078208ff */
[----:B-1----:R-:W-:Y:S02]  /*4700*/  LEA R14, P2, R2, R27, 0x1 ;  /* 0x0000001b020e7211 */ /* 0x002fe400078408ff */
[-C--:B------:R-:W-:Y:S02]  /*4710*/  LEA.HI.X.SX32 R17, R0, R29.reuse, 0x1, P1 ;  /* 0x0000001d00117211 */ /* 0x080fe400008f0eff */
[----:B------:R-:W-:Y:S02]  /*4720*/  LEA.HI.X.SX32 R15, R2, R29, 0x1, P2 ;  /* 0x0000001d020f7211 */ /* 0x000fe400010f0eff */
[----:B------:R-:W-:Y:S02]  /*4730*/  LEA R0, R37, R8, 0x2 ;  /* 0x0000000825007211 */ /* 0x000fe400078e10ff */
[-C--:B------:R-:W-:Y:S01]  /*4740*/  LEA R12, P1, R6, R27.reuse, 0x1 ;  /* 0x0000001b060c7211 */ /* 0x080fe200078208ff */
[----:B------:R0:W-:Y:S01]  /*4750*/  STL.64 [R1+0x68], R14 ;  /* 0x0000680e01007387 */ /* 0x0001e20000100a00 */
[----:B------:R-:W-:-:S02]  /*4760*/  LEA R10, P2, R7, R27, 0x1 ;  /* 0x0000001b070a7211 */ /* 0x000fc400078408ff */
[----:B------:R-:W-:Y:S01]  /*4770*/  LEA R2, R37, R0, 0x2 ;  /* 0x0000000025027211 */ /* 0x000fe200078e10ff */
[----:B------:R1:W-:Y:S01]  /*4780*/  STL.64 [R1+0x70], R16 ;  /* 0x0000701001007387 */ /* 0x0003e20000100a00 */
[-C--:B------:R-:W-:Y:S02]  /*4790*/  LEA.HI.X.SX32 R13, R6, R29.reuse, 0x1, P1 ;  /* 0x0000001d060d7211 */ /* 0x080fe400008f0eff */
[----:B------:R-:W-:Y:S02]  /*47a0*/  LEA.HI.X.SX32 R11, R7, R29, 0x1, P2 ;  /* 0x0000001d070b7211 */ /* 0x000fe400010f0eff */
[----:B------:R-:W-:Y:S02]  /*47b0*/  MOV R7, 0x3f800000 ;  /* 0x3f80000000077802 */ /* 0x000fe40000000f00 */
[----:B------:R-:W-:Y:S02]  /*47c0*/  MOV R6, 0x3f800000 ;  /* 0x3f80000000067802 */ /* 0x000fe40000000f00 */
[----:B0-----:R-:W-:-:S04]  /*47d0*/  LEA R14, P0, R5, R27, 0x1 ;  /* 0x0000001b050e7211 */ /* 0x001fc800078008ff */
[----:B------:R-:W-:Y:S02]  /*47e0*/  LEA.HI.X.SX32 R15, R5, R29, 0x1, P0 ;  /* 0x0000001d050f7211 */ /* 0x000fe400000f0eff */
[----:B------:R-:W-:Y:S02]  /*47f0*/  LEA R5, R37, R2, 0x2 ;  /* 0x0000000225057211 */ /* 0x000fe400078e10ff */
[C---:B-1----:R-:W-:Y:S01]  /*4800*/  LEA R16, P0, R8.reuse, R27, 0x1 ;  /* 0x0000001b08107211 */ /* 0x042fe200078008ff */
[----:B------:R0:W-:Y:S01]  /*4810*/  STL.64 [R1+0x60], R14 ;  /* 0x0000600e01007387 */ /* 0x0001e20000100a00 */
[----:B------:R-:W-:Y:S02]  /*4820*/  CS2R R36, SRZ ;  /* 0x0000000000247805 */ /* 0x000fe4000001ff00 */
[----:B------:R-:W-:Y:S01]  /*4830*/  LEA.HI.X.SX32 R17, R8, R29, 0x1, P0 ;  /* 0x0000001d08117211 */ /* 0x000fe200000f0eff */
[----:B------:R1:W-:Y:S01]  /*4840*/  STL.64 [R1+0x58], R12 ;  /* 0x0000580c01007387 */ /* 0x0003e20000100a00 */
[----:B------:R-:W-:-:S03]  /*4850*/  LOP3.LUT R8, R52, 0x20, RZ, 0x3c, !PT ;  /* 0x0000002034087812 */ /* 0x000fc600078e3cff */
[----:B------:R2:W-:Y:S01]  /*4860*/  STL.64 [R1+0x50], R10 ;  /* 0x0000500a01007387 */ /* 0x0005e20000100a00 */
[----:B0-----:R-:W-:-:S03]  /*4870*/  LEA R14, P1, R0, R27, 0x1 ;  /* 0x0000001b000e7211 */ /* 0x001fc600078208ff */
[----:B------:R-:W-:Y:S01]  /*4880*/  STL.64 [R1+0x48], R16 ;  /* 0x0000481001007387 */ /* 0x000fe20000100a00 */
[----:B-1----:R-:W-:Y:S02]  /*4890*/  LEA R12, P2, R2, R27, 0x1 ;  /* 0x0000001b020c7211 */ /* 0x002fe400078408ff */
[----:B------:R-:W-:Y:S01]  /*48a0*/  LEA.HI.X.SX32 R15, R0, R29, 0x1, P1 ;  /* 0x0000001d000f7211 */ /* 0x000fe200008f0eff */
[----:B------:R-:W-:Y:S01]  /*48b0*/  IMAD.MOV.U32 R0, RZ, RZ, RZ ;  /* 0x000000ffff007224 */ /* 0x000fe200078e00ff */
[C---:B--2---:R-:W-:Y:S02]  /*48c0*/  LEA R10, P3, R5.reuse, R27, 0x1 ;  /* 0x0000001b050a7211 */ /* 0x044fe400078608ff */
[-C--:B------:R-:W-:Y:S01]  /*48d0*/  LEA.HI.X.SX32 R13, R2, R29.reuse, 0x1, P2 ;  /* 0x0000001d020d7211 */ /* 0x080fe200010f0eff */
[----:B------:R-:W-:Y:S01]  /*48e0*/  STL.64 [R1+0x40], R14 ;  /* 0x0000400e01007387 */ /* 0x000fe20000100a00 */
[----:B------:R-:W-:Y:S01]  /*48f0*/  LEA.HI.X.SX32 R11, R5, R29, 0x1, P3 ;  /* 0x0000001d050b7211 */ /* 0x000fe200018f0eff */
[----:B------:R-:W-:Y:S01]  /*4900*/  CS2R R26, SRZ ;  /* 0x00000000001a7805 */ /* 0x000fe2000001ff00 */
[----:B------:R-:W-:Y:S01]  /*4910*/  MOV R5, 0x3f800000 ;  /* 0x3f80000000057802 */ /* 0x000fe20000000f00 */
[----:B------:R-:W-:Y:S01]  /*4920*/  STL.64 [R1+0x38], R12 ;  /* 0x0000380c01007387 */ /* 0x000fe20000100a00 */
[----:B------:R-:W-:Y:S01]  /*4930*/  MOV R2, RZ ;  /* 0x000000ff00027202 */ /* 0x000fe20000000f00 */
[----:B------:R-:W-:-:S02]  /*4940*/  CS2R R28, SRZ ;  /* 0x00000000001c7805 */ /* 0x000fc4000001ff00 */
[----:B------:R-:W-:Y:S04]  /*4950*/  STL.64 [R1+0x30], R10 ;  /* 0x0000300a01007387 */ /* 0x000fe80000100a00 */
[----:B------:R-:W-:Y:S04]  /*4960*/  STL [R1+0x2c], R5 ;  /* 0x00002c0501007387 */ /* 0x000fe80000100800 */
[----:B------:R-:W-:Y:S04]  /*4970*/  STL [R1+0x1c], RZ ;  /* 0x00001cff01007387 */ /* 0x000fe80000100800 */
[----:B------:R0:W-:Y:S04]  /*4980*/  STL [R1+0x28], R7 ;  /* 0x0000280701007387 */ /* 0x0001e80000100800 */
[----:B------:R-:W-:Y:S04]  /*4990*/  STL [R1+0x24], R6 ;  /* 0x0000240601007387 */ /* 0x000fe80000100800 */
[----:B------:R1:W-:Y:S01]  /*49a0*/  STL [R1+0x20], R5 ;  /* 0x0000200501007387 */ /* 0x0003e20000100800 */
[----:B0-----:R-:W-:Y:S01]  /*49b0*/  LOP3.LUT R7, R52, 0x60, RZ, 0x3c, !PT ;  /* 0x0000006034077812 */ /* 0x001fe200078e3cff */
[----:B-1----:R-:W-:-:S02]  /*49c0*/  IMAD R5, R4, 0x110, RZ ;  /* 0x0000011004057824 */ /* 0x002fc400078e02ff */
[----:B------:R-:W-:-:S03]  /*49d0*/  IMAD R4, R4, 0x90, RZ ;  /* 0x0000009004047824 */ /* 0x000fc600078e02ff */
[--C-:B------:R-:W-:Y:S02]  /*49e0*/  LOP3.LUT R6, R5, 0x30, R53.reuse, 0x78, !PT ;  /* 0x0000003005067812 */ /* 0x100fe400078e7835 */
[----:B------:R-:W-:Y:S02]  /*49f0*/  LOP3.LUT R4, R4, 0x30, R53, 0x78, !PT ;  /* 0x0000003004047812 */ /* 0x000fe400078e7835 */
[----:B------:R-:W-:Y:S02]  /*4a00*/  LOP3.LUT R5, R52, 0x40, RZ, 0x3c, !PT ;  /* 0x0000004034057812 */ /* 0x000fe400078e3cff */
[----:B------:R-:W-:Y:S02]  /*4a10*/  LOP3.LUT R6, R6, 0x40, RZ, 0x3c, !PT ;  /* 0x0000004006067812 */ /* 0x000fe400078e3cff */
[----:B------:R-:W-:Y:S02]  /*4a20*/  LOP3.LUT R5, R3, 0x40, RZ, 0x3c, !PT ;  /* 0x0000004003057812 */ /* 0x000fe400078e3cff */
[----:B------:R-:W-:-:S02]  /*4a30*/  LOP3.LUT R4, R4, 0x40, RZ, 0x3c, !PT ;  /* 0x0000004004047812 */ /* 0x000fc400078e3cff */
.L_x_2:
[----:B------:R-:W2:Y:S04]  /*4a40*/  LDL.64 R6, [R1+0x220] ;  /* 0x0002200001067983 */ /* 0x000ea80000100a00 */
[----:B------:R-:W3:Y:S04]  /*4a50*/  LDL.64 R10, [R1+0x210] ;  /* 0x00021000010a7983 */ /* 0x000ee80000100a00 */
[----:B------:R-:W4:Y:S04]  /*4a60*/  LDL.64 R14, [R1+0x218] ;  /* 0x00021800010e7983 */ /* 0x000f280000100a00 */
        /* <DEDUP_REMOVED lines=23> */
[----:B------:R-:W4:Y:S01]  /*4be0*/  LDL.64 R76, [R1+0x150] ;  /* 0x00015000014c7983 */ /* 0x000f220000100a00 */
[----:B--2---:R-:W-:-:S04]  /*4bf0*/  IMAD.WIDE R6, R0, 0x2, R6 ;  /* 0x0000000200067825 */ /* 0x004fc800078e0206 */
[C---:B---3--:R-:W-:Y:S01]  /*4c00*/  IMAD.WIDE R10, R0.reuse, 0x2, R10 ;  /* 0x00000002000a7825 */ /* 0x048fe200078e020a */
[----:B------:R0:W2:Y:S03]  /*4c10*/  LDG.E.U16 R13, [R6.64] ;  /* 0x00000004060d7981 */ /* 0x0000a6000c1e1500 */
[C---:B----4-:R-:W-:Y:S02]  /*4c20*/  IMAD.WIDE R14, R0.reuse, 0x2, R14 ;  /* 0x00000002000e7825 */ /* 0x050fe400078e020e */
[----:B------:R1:W3:Y:S02]  /*4c30*/  LDG.E.U16 R10, [R10.64] ;  /* 0x000000040a0a7981 */ /* 0x0002e4000c1e1500 */
[C---:B------:R-:W-:Y:S02]  /*4c40*/  IMAD.WIDE R8, R0.reuse, 0x2, R8 ;  /* 0x0000000200087825 */ /* 0x040fe400078e0208 */
[----:B------:R4:W2:Y:S02]  /*4c50*/  LDG.E.U16 R15, [R14.64] ;  /* 0x000000040e0f7981 */ /* 0x0008a4000c1e1500 */
[----:B0-----:R-:W-:-:S02]  /*4c60*/  IMAD.WIDE R6, R0, 0x2, R22 ;  /* 0x0000000200067825 */ /* 0x001fc400078e0216 */
[----:B------:R-:W2:Y:S04]  /*4c70*/  LDL.64 R22, [R1+0x1a0] ;  /* 0x0001a00001167983 */ /* 0x000ea80000100a00 */
[----:B-1----:R0:W3:Y:S04]  /*4c80*/  LDG.E.U16 R11, [R8.64] ;  /* 0x00000004080b7981 */ /* 0x0020e8000c1e1500 */
[----:B----4-:R1:W4:Y:S01]  /*4c90*/  LDG.E.U16 R14, [R6.64] ;  /* 0x00000004060e7981 */ /* 0x010322000c1e1500 */
[----:B0-----:R-:W-:-:S03]  /*4ca0*/  IMAD.WIDE R8, R0, 0x2, R60 ;  /* 0x0000000200087825 */ /* 0x001fc600078e023c */
[----:B------:R-:W3:Y:S01]  /*4cb0*/  LDL.64 R60, [R1+0x168] ;  /* 0x00016800013c7983 */ /* 0x000ee20000100a00 */
[----:B-1----:R-:W-:-:S03]  /*4cc0*/  IMAD.WIDE R6, R0, 0x2, R52 ;  /* 0x0000000200067825 */ /* 0x002fc600078e0234 */
[----:B------:R-:W4:Y:S01]  /*4cd0*/  LDL.64 R52, [R1+0x148] ;  /* 0x0001480001347983 */ /* 0x000f220000100a00 */
[----:B------:R-:W-:-:S03]  /*4ce0*/  IMAD.WIDE R4, R0, 0x2, R4 ;  /* 0x0000000200047825 */ /* 0x000fc600078e0204 */
[----:B------:R0:W4:Y:S01]  /*4cf0*/  LDG.E.U16 R9, [R8.64] ;  /* 0x0000000408097981 */ /* 0x000122000c1e1500 */
[----:B------:R-:W-:-:S03]  /*4d00*/  IMAD.WIDE R16, R0, 0x2, R16 ;  /* 0x0000000200107825 */ /* 0x000fc600078e0210 */
[----:B------:R1:W4:Y:S01]  /*4d10*/  LDG.E.U16 R4, [R4.64] ;  /* 0x0000000404047981 */ /* 0x000322000c1e1500 */
[----:B------:R-:W-:-:S03]  /*4d20*/  IMAD.WIDE R18, R0, 0x2, R18 ;  /* 0x0000000200127825 */ /* 0x000fc600078e0212 */
[----:B------:R0:W4:Y:S04]  /*4d30*/  LDG.E.U16 R6, [R6.64] ;  /* 0x0000000406067981 */ /* 0x000128000c1e1500 */
[----:B-1----:R1:W4:Y:S01]  /*4d40*/  LDG.E.U16 R5, [R16.64] ;  /* 0x0000000410057981 */ /* 0x002322000c1e1500 */
[----:B------:R-:W-:-:S03]  /*4d50*/  IMAD.WIDE R20, R0, 0x2, R20 ;  /* 0x0000000200147825 */ /* 0x000fc600078e0214 */
[----:B0-----:R0:W4:Y:S01]  /*4d60*/  LDG.E.U16 R7, [R18.64] ;  /* 0x0000000412077981 */ /* 0x001122000c1e1500 */
[----:B------:R-:W-:-:S03]  /*4d70*/  IMAD.WIDE R54, R0, 0x2, R54 ;  /* 0x0000000200367825 */ /* 0x000fc600078e0236 */
[----:B------:R0:W4:Y:S01]  /*4d80*/  LDG.E.U16 R12, [R20.64] ;  /* 0x00000004140c7981 */ /* 0x000122000c1e1500 */
[----:B-1----:R-:W-:-:S03]  /*4d90*/  IMAD.WIDE R16, R0, 0x2, R68 ;  /* 0x0000000200107825 */ /* 0x002fc600078e0244 */
[----:B------:R-:W4:Y:S04]  /*4da0*/  LDL.64 R68, [R1+0x138] ;  /* 0x0001380001447983 */ /* 0x000f280000100a00 */
[----:B------:R1:W4:Y:S01]  /*4db0*/  LDG.E.U16 R8, [R16.64] ;  /* 0x0000000410087981 */ /* 0x000322000c1e1500 */
[----:B0-----:R-:W-:-:S03]  /*4dc0*/  IMAD.WIDE R18, R0, 0x2, R58 ;  /* 0x0000000200127825 */ /* 0x001fc600078e023a */
[----:B------:R0:W4:Y:S01]  /*4dd0*/  LDG.E.U16 R54, [R54.64] ;  /* 0x0000000436367981 */ /* 0x000122000c1e1500 */
[----:B-1----:R-:W-:-:S03]  /*4de0*/  IMAD.WIDE R16, R0, 0x2, R74 ;  /* 0x0000000200107825 */ /* 0x002fc600078e024a */
[----:B------:R-:W4:Y:S01]  /*4df0*/  LDL.64 R74, [R1+0x130] ;  /* 0x00013000014a7983 */ /* 0x000f220000100a00 */
[----:B------:R-:W-:-:S03]  /*4e00*/  IMAD.WIDE R20, R0, 0x2, R56 ;  /* 0x0000000200147825 */ /* 0x000fc600078e0238 */
[----:B------:R1:W4:Y:S04]  /*4e10*/  LDG.E.U16 R56, [R18.64] ;  /* 0x0000000412387981 */ /* 0x000328000c1e1500 */
[----:B------:R1:W4:Y:S04]  /*4e20*/  LDG.E.U16 R57, [R20.64] ;  /* 0x0000000414397981 */ /* 0x000328000c1e1500 */
[----:B0-----:R0:W4:Y:S01]  /*4e30*/  LDG.E.U16 R55, [R16.64] ;  /* 0x0000000410377981 */ /* 0x001122000c1e1500 */
[----:B-1----:R-:W-:-:S04]  /*4e40*/  IMAD.WIDE R18, R0, 0x2, R92 ;  /* 0x0000000200127825 */ /* 0x002fc800078e025c */
[----:B------:R-:W-:-:S04]  /*4e50*/  IMAD.WIDE R20, R0, 0x2, R62 ;  /* 0x0000000200147825 */ /* 0x000fc800078e023e */
[----:B0-----:R-:W-:-:S05]  /*4e60*/  IMAD.WIDE R16, R0, 0x2, R94 ;  /* 0x0000000200107825 */ /* 0x001fca00078e025e */
[----:B------:R0:W4:Y:S02]  /*4e70*/  LDG.E.U16 R59, [R16.64] ;  /* 0x00000004103b7981 */ /* 0x000124000c1e1500 */
[C---:B0-----:R-:W-:Y:S02]  /*4e80*/  IMAD.WIDE R16, R0.reuse, 0x2, R86 ;  /* 0x0000000200107825 */ /* 0x041fe400078e0256 */
[----:B------:R0:W-:Y:S04]  /*4e90*/  STL [R1+0x230], R0 ;  /* 0x0002300001007387 */ /* 0x0001e80000100800 */
[----:B------:R-:W1:Y:S04]  /*4ea0*/  S2R R189, SR_TID.X ;  /* 0x0000000000bd7919 */ /* 0x000e680000002100 */
[----:B------:R-:W4:Y:S04]  /*4eb0*/  LDL.64 R202, [R1+0x128] ;  /* 0x0001280001ca7983 */ /* 0x000f280000100a00 */
[----:B------:R-:W4:Y:S04]  /*4ec0*/  LDL.64 R194, [R1+0x118] ;  /* 0x0001180001c27983 */ /* 0x000f280000100a00 */
[----:B------:R-:W4:Y:S01]  /*4ed0*/  LDL.64 R200, [R1+0x108] ;  /* 0x0001080001c87983 */ /* 0x000f220000100a00 */
[----:B--2---:R-:W-:-:S05]  /*4ee0*/  IMAD.WIDE R22, R0, 0x2, R22 ;  /* 0x0000000200167825 */ /* 0x004fca00078e0216 */
[----:B------:R3:W2:Y:S02]  /*4ef0*/  LDG.E.U16 R58, [R22.64] ;  /* 0x00000004163a7981 */ /* 0x0006a4000c1e1500 */
[C---:B---3--:R-:W-:Y:S02]  /*4f00*/  IMAD.WIDE R22, R0.reuse, 0x2, R60 ;  /* 0x0000000200167825 */ /* 0x048fe400078e023c */
[----:B------:R3:W2:Y:S02]  /*4f10*/  LDG.E.U16 R60, [R18.64] ;  /* 0x00000004123c7981 */ /* 0x0006a4000c1e1500 */
[C---:B----4-:R-:W-:Y:S02]  /*4f20*/  IMAD.WIDE R52, R0.reuse, 0x2, R52 ;  /* 0x0000000200347825 */ /* 0x050fe400078e0234 */
[----:B------:R4:W2:Y:S04]  /*4f30*/  LDG.E.U16 R62, [R22.64] ;  /* 0x00000004163e7981 */ /* 0x0008a8000c1e1500 */
[----:B------:R0:W2:Y:S01]  /*4f40*/  LDG.E.U16 R63, [R52.64] ;  /* 0x00000004343f7981 */ /* 0x0000a2000c1e1500 */
[----:B---3--:R-:W-:-:S03]  /*4f50*/  IMAD.WIDE R18, R0, 0x2, R84 ;  /* 0x0000000200127825 */ /* 0x008fc600078e0254 */
[----:B------:R3:W2:Y:S01]  /*4f60*/  LDG.E.U16 R61, [R20.64] ;  /* 0x00000004143d7981 */ /* 0x0006a2000c1e1500 */
[----:B----4-:R-:W-:-:S05]  /*4f70*/  IMAD.WIDE R22, R0, 0x2, R70 ;  /* 0x0000000200167825 */ /* 0x010fca00078e0246 */
[----:B------:R4:W2:Y:S01]  /*4f80*/  LDG.E.U16 R71, [R22.64] ;  /* 0x0000000416477981 */ /* 0x0008a2000c1e1500 */
[----:B0-----:R-:W-:-:S03]  /*4f90*/  IMAD.WIDE R52, R0, 0x2, R68 ;  /* 0x0000000200347825 */ /* 0x001fc600078e0244 */
[----:B------:R0:W2:Y:S01]  /*4fa0*/  LDG.E.U16 R69, [R18.64] ;  /* 0x0000000412457981 */ /* 0x0000a2000c1e1500 */
[----:B---3--:R-:W-:-:S03]  /*4fb0*/  IMAD.WIDE R20, R0, 0x2, R72 ;  /* 0x0000000200147825 */ /* 0x008fc600078e0248 */
[----:B------:R3:W2:Y:S01]  /*4fc0*/  LDG.E.U16 R68, [R16.64] ;  /* 0x0000000410447981 */ /* 0x0006a2000c1e1500 */
[----:B----4-:R-:W-:-:S03]  /*4fd0*/  IMAD.WIDE R22, R0, 0x2, R76 ;  /* 0x0000000200167825 */ /* 0x010fc600078e024c */
[----:B------:R4:W2:Y:S01]  /*4fe0*/  LDG.E.U16 R70, [R20.64] ;  /* 0x0000000414467981 */ /* 0x0008a2000c1e1500 */
[----:B0-----:R-:W-:-:S03]  /*4ff0*/  IMAD.WIDE R18, R0, 0x2, R80 ;  /* 0x0000000200127825 */ /* 0x001fc600078e0250 */
[----:B------:R0:W2:Y:S01]  /*5000*/  LDG.E.U16 R72, [R52.64] ;  /* 0x0000000434487981 */ /* 0x0000a2000c1e1500 */
[----:B---3--:R-:W-:-:S03]  /*5010*/  IMAD.WIDE R16, R0, 0x2, R82 ;  /* 0x0000000200107825 */ /* 0x008fc600078e0252 */
[----:B------:R-:W3:Y:S01]  /*5020*/  LDG.E.U16 R18, [R18.64] ;  /* 0x0000000412127981 */ /* 0x000ee2000c1e1500 */
[----:B----4-:R-:W-:-:S03]  /*5030*/  IMAD.WIDE R20, R0, 0x2, R78 ;  /* 0x0000000200147825 */ /* 0x010fc600078e024e */
[----:B------:R-:W4:Y:S01]  /*5040*/  LDG.E.U16 R16, [R16.64] ;  /* 0x0000000410107981 */ /* 0x000f22000c1e1500 */
[----:B0-----:R-:W-:-:S03]  /*5050*/  IMAD.WIDE R52, R0, 0x2, R74 ;  /* 0x0000000200347825 */ /* 0x001fc600078e024a */
[----:B------:R-:W3:Y:S04]  /*5060*/  LDG.E.U16 R20, [R20.64] ;  /* 0x0000000414147981 */ /* 0x000ee8000c1e1500 */
[----:B------:R-:W3:Y:S04]  /*5070*/  LDG.E.U16 R22, [R22.64] ;  /* 0x0000000416167981 */ /* 0x000ee8000c1e1500 */
[----:B------:R-:W3:Y:S04]  /*5080*/  LDG.E.U16 R52, [R52.64] ;  /* 0x0000000434347981 */ /* 0x000ee8000c1e1500 */
[----:B------:R-:W3:Y:S04]  /*5090*/  LDL R0, [R1+0x10] ;  /* 0x0000100001007983 */ /* 0x000ee80000100800 */
[----:B------:R-:W0:Y:S04]  /*50a0*/  S2R R74, SR_TID.X ;  /* 0x00000000004a7919 */ /* 0x000e280000002100 */
[----:B------:R-:W-:Y:S01]  /*50b0*/  BAR.SYNC.DEFER_BLOCKING 0x0 ;  /* 0x0000000000007b1d */ /* 0x000fe20000010000 */
[----:B0-----:R-:W-:-:S02]  /*50c0*/  LOP3.LUT R75, R74, 0x7f, RZ, 0xc0, !PT ;  /* 0x0000007f4a4b7812 */ /* 0x001fc400078ec0ff */
[----:B------:R-:W-:Y:S02]  /*50d0*/  LOP3.LUT P1, RZ, R74, 0x80, RZ, 0xc0, !PT ;  /* 0x000000804aff7812 */ /* 0x000fe4000782c0ff */
[----:B------:R-:W-:Y:S02]  /*50e0*/  SHF.L.U32 R75, R75, 0x1, RZ ;  /* 0x000000014b4b7819 */ /* 0x000fe400000006ff */
[----:B------:R-:W-:-:S04]  /*50f0*/  SEL R73, RZ, 0x110, !P1 ;  /* 0x00000110ff497807 */ /* 0x000fc80004800000 */
[----:B------:R-:W-:-:S05]  /*5100*/  LOP3.LUT R73, R73, R75, RZ, 0x3c, !PT ;  /* 0x0000004b49497212 */ /* 0x000fca00078e3cff */
[----:B------:R-:W-:Y:S04]  /*5110*/  STS.U16 [R73+0x10000], R4 ;  /* 0x0100000449007388 */ /* 0x000fe80000000400 */
[----:B------:R-:W-:Y:S04]  /*5120*/  STS.U16 [R73+0x10800], R5 ;  /* 0x0108000549007388 */ /* 0x000fe80000000400 */
[----:B------:R-:W-:Y:S04]  /*5130*/  STS.U16 [R73+0x11000], R6 ;  /* 0x0110000649007388 */ /* 0x000fe80000000400 */
[----:B------:R-:W-:Y:S04]  /*5140*/  STS.U16 [R73+0x11800], R54 ;  /* 0x0118003649007388 */ /* 0x000fe80000000400 */
[----:B------:R-:W-:Y:S01]  /*5150*/  STS.U16 [R73+0x12000], R57 ;  /* 0x0120003949007388 */ /* 0x000fe20000000400 */
[----:B------:R-:W-:-:S02]  /*5160*/  LOP3.LUT R77, R74, 0x7f, RZ, 0xc0, !PT ;  /* 0x0000007f4a4d7812 */ /* 0x000fc400078ec0ff */
[----:B------:R-:W-:-:S03]  /*5170*/  LOP3.LUT P0, RZ, R74, 0x80, RZ, 0xc0, !PT ;  /* 0x000000804aff7812 */ /* 0x000fc6000780c0ff */
[----:B------:R-:W-:Y:S01]  /*5180*/  IMAD.SHL.U32 R77, R77, 0x2, RZ ;  /* 0x000000024d4d7824 */ /* 0x000fe200078e00ff */
[----:B------:R-:W-:-:S04]  /*5190*/  SEL R74, RZ, 0x110, !P0 ;  /* 0x00000110ff4a7807 */ /* 0x000fc80004000000 */
[----:B------:R-:W-:-:S04]  /*51a0*/  LOP3.LUT R74, R74, R77, RZ, 0x3c, !PT ;  /* 0x0000004d4a4a7212 */ /* 0x000fc800078e3cff */
[----:B------:R-:W-:Y:S02]  /*51b0*/  LOP3.LUT R74, R74, 0x20, RZ, 0x3c, !PT ;  /* 0x000000204a4a7812 */ /* 0x000fe400078e3cff */
[C---:B-1----:R-:W-:Y:S02]  /*51c0*/  LOP3.LUT R193, R189.reuse, 0x7, RZ, 0xc0, !PT ;  /* 0x00000007bdc17812 */ /* 0x042fe400078ec0ff */
[----:B------:R-:W-:-:S03]  /*51d0*/  SHF.L.U32 R188, R189, 0x1, RZ ;  /* 0x00000001bdbc7819 */ /* 0x000fc600000006ff */
[----:B------:R-:W-:-:S05]  /*51e0*/  IMAD R193, R193, 0x110, RZ ;  /* 0x00000110c1c17824 */ /* 0x000fca00078e02ff */
[----:B------:R-:W-:Y:S02]  /*51f0*/  LOP3.LUT R193, R193, 0x30, R188, 0x78, !PT ;  /* 0x00000030c1c17812 */ /* 0x000fe400078e78bc */
[----:B------:R-:W-:-:S05]  /*5200*/  LOP3.LUT R192, R189, 0x7, RZ, 0xc0, !PT ;  /* 0x00000007bdc07812 */ /* 0x000fca00078ec0ff */
[----:B------:R-:W-:Y:S01]  /*5210*/  IMAD R192, R192, 0x110, RZ ;  /* 0x00000110c0c07824 */ /* 0x000fe200078e02ff */
[----:B--2---:R-:W-:Y:S04]  /*5220*/  STS.U16 [R73+0x12800], R60 ;  /* 0x0128003c49007388 */ /* 0x004fe80000000400 */
[----:B------:R-:W-:Y:S04]  /*5230*/  STS.U16 [R73+0x13000], R62 ;  /* 0x0130003e49007388 */ /* 0x000fe80000000400 */
[----:B------:R0:W-:Y:S04]  /*5240*/  STS.U16 [R73+0x13800], R63 ;  /* 0x0138003f49007388 */ /* 0x0001e80000000400 */
[----:B0-----:R-:W0:Y:S04]  /*5250*/  S2R R73, SR_TID.X ;  /* 0x0000000000497919 */ /* 0x001e280000002100 */
[----:B------:R-:W-:Y:S04]  /*5260*/  STS.U16 [R74+0x10200], R13 ;  /* 0x0102000d4a007388 */ /* 0x000fe80000000400 */
[----:B------:R-:W-:Y:S04]  /*5270*/  STS.U16 [R74+0x10a00], R11 ;  /* 0x010a000b4a007388 */ /* 0x000fe80000000400 */
[----:B------:R-:W-:Y:S04]  /*5280*/  STS.U16 [R74+0x11200], R12 ;  /* 0x0112000c4a007388 */ /* 0x000fe80000000400 */
[----:B------:R-:W-:Y:S04]  /*5290*/  STS.U16 [R74+0x11a00], R55 ;  /* 0x011a00374a007388 */ /* 0x000fe80000000400 */
[----:B------:R-:W-:Y:S01]  /*52a0*/  STS.U16 [R74+0x12200], R58 ;  /* 0x0122003a4a007388 */ /* 0x000fe20000000400 */
[----:B0-----:R-:W-:-:S02]  /*52b0*/  LOP3.LUT R76, R73, 0x7f, RZ, 0xc0, !PT ;  /* 0x0000007f494c7812 */ /* 0x001fc400078ec0ff */
[C---:B------:R-:W-:Y:S01]  /*52c0*/  LOP3.LUT P1, RZ, R73.reuse, 0x80, RZ, 0xc0, !PT ;  /* 0x0000008049ff7812 */ /* 0x040fe2000782c0ff */
[----:B------:R-:W-:Y:S01]  /*52d0*/  STS.U16 [R74+0x12a00], R61 ;  /* 0x012a003d4a007388 */ /* 0x000fe20000000400 */
[----:B------:R-:W-:Y:S02]  /*52e0*/  SHF.L.U32 R76, R76, 0x1, RZ ;  /* 0x000000014c4c7819 */ /* 0x000fe400000006ff */
[----:B------:R-:W-:Y:S01]  /*52f0*/  SEL R75, RZ, 0x110, !P1 ;  /* 0x00000110ff4b7807 */ /* 0x000fe20004800000 */
[----:B------:R-:W-:Y:S01]  /*5300*/  STS.U16 [R74+0x13200], R69 ;  /* 0x013200454a007388 */ /* 0x000fe20000000400 */
[----:B------:R-:W-:Y:S02]  /*5310*/  LOP3.LUT P0, RZ, R73, 0x80, RZ, 0xc0, !PT ;  /* 0x0000008049ff7812 */ /* 0x000fe4000780c0ff */
[----:B------:R-:W-:Y:S01]  /*5320*/  LOP3.LUT R75, R75, R76, RZ, 0x3c, !PT ;  /* 0x0000004c4b4b7212 */ /* 0x000fe200078e3cff */
[----:B------:R0:W-:Y:S03]  /*5330*/  STS.U16 [R74+0x13a00], R71 ;  /* 0x013a00474a007388 */ /* 0x0001e60000000400 */
[----:B------:R-:W-:-:S02]  /*5340*/  LOP3.LUT R75, R75, 0x40, RZ, 0x3c, !PT ;  /* 0x000000404b4b7812 */ /* 0x000fc400078e3cff */
[----:B0-----:R-:W-:Y:S02]  /*5350*/  LOP3.LUT R74, R73, 0x7f, RZ, 0xc0, !PT ;  /* 0x0000007f494a7812 */ /* 0x001fe400078ec0ff */
[----:B------:R-:W-:Y:S02]  /*5360*/  SEL R73, RZ, 0x110, !P0 ;  /* 0x00000110ff497807 */ /* 0x000fe40004000000 */
[----:B------:R-:W-:Y:S01]  /*5370*/  SHF.L.U32 R74, R74, 0x1, RZ ;  /* 0x000000014a4a7819 */ /* 0x000fe200000006ff */
[----:B------:R-:W-:Y:S03]  /*5380*/  STS.U16 [R75+0x10400], R15 ;  /* 0x0104000f4b007388 */ /* 0x000fe60000000400 */
[----:B------:R-:W-:Y:S01]  /*5390*/  LOP3.LUT R73, R73, R74, RZ, 0x3c, !PT ;  /* 0x0000004a49497212 */ /* 0x000fe200078e3cff */
[----:B------:R-:W-:Y:S03]  /*53a0*/  STS.U16 [R75+0x10c00], R14 ;  /* 0x010c000e4b007388 */ /* 0x000fe60000000400 */
[----:B------:R-:W-:Y:S01]  /*53b0*/  LOP3.LUT R73, R73, 0x60, RZ, 0x3c, !PT ;  /* 0x0000006049497812 */ /* 0x000fe200078e3cff */
        /* <DEDUP_REMOVED lines=9> */
[----:B----4-:R-:W-:Y:S04]  /*5450*/  STS.U16 [R73+0x11e00], R16 ;  /* 0x011e001049007388 */ /* 0x010fe80000000400 */
[----:B---3--:R-:W-:Y:S04]  /*5460*/  STS.U16 [R73+0x12600], R18 ;  /* 0x0126001249007388 */ /* 0x008fe80000000400 */
[----:B------:R-:W-:Y:S04]  /*5470*/  STS.U16 [R73+0x12e00], R20 ;  /* 0x012e001449007388 */ /* 0x000fe80000000400 */
[----:B------:R-:W-:Y:S04]  /*5480*/  STS.U16 [R73+0x13600], R22 ;  /* 0x0136001649007388 */ /* 0x000fe80000000400 */
[----:B------:R-:W-:Y:S04]  /*5490*/  STS.U16 [R73+0x13e00], R52 ;  /* 0x013e003449007388 */ /* 0x000fe80000000400 */
[----:B------:R-:W-:Y:S06]  /*54a0*/  BAR.SYNC.DEFER_BLOCKING 0x0 ;  /* 0x0000000000007b1d */ /* 0x000fec0000010000 */
[----:B------:R-:W-:Y:S04]  /*54b0*/  LDSM.16.MT88.4 R184, [R0] ;  /* 0x0000000000b8783b */ /* 0x000fe80000004200 */
[----:B------:R-:W0:Y:S04]  /*54c0*/  LDSM.16.M88.4 R164, [R193+0x10000] ;  /* 0x01000000c1a4783b */ /* 0x000e280000000200 */
[----:B------:R-:W1:Y:S04]  /*54d0*/  LDSM.16.M88.4 R156, [R193+0x10800] ;  /* 0x01080000c19c783b */ /* 0x000e680000000200 */
[----:B------:R-:W2:Y:S04]  /*54e0*/  LDSM.16.M88.4 R144, [R193+0x11000] ;  /* 0x01100000c190783b */ /* 0x000ea80000000200 */
[----:B------:R-:W3:Y:S04]  /*54f0*/  LDSM.16.M88.4 R100, [R193+0x11800] ;  /* 0x01180000c164783b */ /* 0x000ee80000000200 */
[----:B------:R-:W4:Y:S04]  /*5500*/  LDSM.16.M88.4 R12, [R193+0x12000] ;  /* 0x01200000c10c783b */ /* 0x000f280000000200 */
[----:B------:R-:W3:Y:S04]  /*5510*/  LDSM.16.M88.4 R68, [R193+0x12800] ;  /* 0x01280000c144783b */ /* 0x000ee80000000200 */
[----:B------:R-:W3:Y:S04]  /*5520*/  LDSM.16.M88.4 R104, [R193+0x13000] ;  /* 0x01300000c168783b */ /* 0x000ee80000000200 */
[----:B------:R-:W4:Y:S04]  /*5530*/  LDSM.16.MT88.4 R52, [R0+0x100] ;  /* 0x000100000034783b */ /* 0x000f280000004200 */
[----:B------:R-:W4:Y:S04]  /*5540*/  LDSM.16.M88.4 R16, [R193+0x13800] ;  /* 0x01380000c110783b */ /* 0x000f280000000200 */
[----:B------:R-:W4:Y:S04]  /*5550*/  LDSM.16.MT88.4 R244, [R0+0x2000] ;  /* 0x0020000000f4783b */ /* 0x000f280000004200 */
[----:B------:R-:W4:Y:S01]  /*5560*/  LDSM.16.MT88.4 R20, [R0+0x2100] ;  /* 0x002100000014783b */ /* 0x000f220000004200 */
[C---:B0-----:R-:W-:Y:S08]  /*5570*/  HMMA.16816.F32 R60, R184.reuse, R164, RZ ;  /* 0x000000a4b83c723c */ /* 0x041ff000000018ff */
[C---:B-1----:R-:W-:Y:S08]  /*5580*/  HMMA.16816.F32 R72, R184.reuse, R156, RZ ;  /* 0x0000009cb848723c */ /* 0x042ff000000018ff */
[C---:B--2---:R-:W-:Y:S08]  /*5590*/  HMMA.16816.F32 R76, R184.reuse, R144, RZ ;  /* 0x00000090b84c723c */ /* 0x044ff000000018ff */
[C---:B---3--:R-:W-:Y:S08]  /*55a0*/  HMMA.16816.F32 R80, R184.reuse, R100, RZ ;  /* 0x00000064b850723c */ /* 0x048ff000000018ff */
[C---:B----4-:R-:W-:Y:S08]  /*55b0*/  HMMA.16816.F32 R4, R184.reuse, R12, RZ ;  /* 0x0000000cb804723c */ /* 0x050ff000000018ff */
[C---:B------:R-:W-:Y:S08]  /*55c0*/  HMMA.16816.F32 R8, R184.reuse, R68, RZ ;  /* 0x00000044b808723c */ /* 0x040ff000000018ff */
[----:B------:R-:W-:Y:S08]  /*55d0*/  HMMA.16816.F32 R248, R184, R104, RZ ;  /* 0x00000068b8f8723c */ /* 0x000ff000000018ff */
[C---:B------:R-:W-:Y:S08]  /*55e0*/  HMMA.16816.F32 R128, R52.reuse, R164, RZ ;  /* 0x000000a43480723c */ /* 0x040ff000000018ff */
[C---:B------:R-:W-:Y:S08]  /*55f0*/  HMMA.16816.F32 R120, R52.reuse, R156, RZ ;  /* 0x0000009c3478723c */ /* 0x040ff000000018ff */
[C---:B------:R-:W-:Y:S08]  /*5600*/  HMMA.16816.F32 R112, R52.reuse, R144, RZ ;  /* 0x000000903470723c */ /* 0x040ff000000018ff */
[C---:B------:R-:W-:Y:S08]  /*5610*/  HMMA.16816.F32 R136, R52.reuse, R100, RZ ;  /* 0x000000643488723c */ /* 0x040ff000000018ff */
[C---:B------:R-:W-:Y:S08]  /*5620*/  HMMA.16816.F32 R84, R52.reuse, R12, RZ ;  /* 0x0000000c3454723c */ /* 0x040ff000000018ff */
[C---:B------:R-:W-:Y:S08]  /*5630*/  HMMA.16816.F32 R92, R52.reuse, R68, RZ ;  /* 0x00000044345c723c */ /* 0x040ff000000018ff */
[----:B------:R-:W-:Y:S08]  /*5640*/  HMMA.16816.F32 R56, R52, R104, RZ ;  /* 0x000000683438723c */ /* 0x000ff000000018ff */
[-C--:B------:R-:W-:Y:S08]  /*5650*/  HMMA.16816.F32 R184, R184, R16.reuse, RZ ;  /* 0x00000010b8b8723c */ /* 0x080ff000000018ff */
[----:B------:R-:W-:Y:S01]  /*5660*/  HMMA.16816.F32 R52, R52, R16, RZ ;  /* 0x000000103434723c */ /* 0x000fe200000018ff */
[----:B------:R-:W-:-:S02]  /*5670*/  LOP3.LUT R192, R192, 0x30, R188, 0x78, !PT ;  /* 0x00000030c0c07812 */ /* 0x000fc400078e78bc */
[----:B------:R-:W-:Y:S02]  /*5680*/  LDSM.16.MT88.4 R188, [R0+0x4100] ;  /* 0x0041000000bc783b */ /* 0x000fe40000004200 */
[----:B------:R-:W-:-:S03]  /*5690*/  LOP3.LUT R192, R192, 0x40, RZ, 0x3c, !PT ;  /* 0x00000040c0c07812 */ /* 0x000fc600078e3cff */
[C---:B------:R-:W-:Y:S08]  /*56a0*/  HMMA.16816.F32 R60, R244.reuse, R166, R60 ;  /* 0x000000a6f43c723c */ /* 0x040ff0000000183c */
[C---:B------:R-:W-:Y:S08]  /*56b0*/  HMMA.16816.F32 R72, R244.reuse, R158, R72 ;  /* 0x0000009ef448723c */ /* 0x040ff00000001848 */
[C---:B------:R-:W-:Y:S08]  /*56c0*/  HMMA.16816.F32 R76, R244.reuse, R146, R76 ;  /* 0x00000092f44c723c */ /* 0x040ff0000000184c */
[C---:B------:R-:W-:Y:S08]  /*56d0*/  HMMA.16816.F32 R80, R244.reuse, R102, R80 ;  /* 0x00000066f450723c */ /* 0x040ff00000001850 */
[C---:B------:R-:W-:Y:S08]  /*56e0*/  HMMA.16816.F32 R4, R244.reuse, R14, R4 ;  /* 0x0000000ef404723c */ /* 0x040ff00000001804 */
[C---:B------:R-:W-:Y:S08]  /*56f0*/  HMMA.16816.F32 R8, R244.reuse, R70, R8 ;  /* 0x00000046f408723c */ /* 0x040ff00000001808 */
[C---:B------:R-:W-:Y:S08]  /*5700*/  HMMA.16816.F32 R248, R244.reuse, R106, R248 ;  /* 0x0000006af4f8723c */ /* 0x040ff000000018f8 */
[----:B------:R-:W-:Y:S01]  /*5710*/  HMMA.16816.F32 R244, R244, R18, R184 ;  /* 0x00000012f4f4723c */ /* 0x000fe200000018b8 */
[----:B------:R-:W-:Y:S07]  /*5720*/  LDSM.16.MT88.4 R184, [R0+0x6000] ;  /* 0x0060000000b8783b */ /* 0x000fee0000004200 */
[C---:B------:R-:W-:Y:S01]  /*5730*/  HMMA.16816.F32 R164, R20.reuse, R166, R128 ;  /* 0x000000a614a4723c */ /* 0x040fe20000001880 */
[----:B------:R-:W0:Y:S07]  /*5740*/  LDSM.16.M88.4 R128, [R192+0x10000] ;  /* 0x01000000c080783b */ /* 0x000e2e0000000200 */
[C---:B------:R-:W-:Y:S01]  /*5750*/  HMMA.16816.F32 R156, R20.reuse, R158, R120 ;  /* 0x0000009e149c723c */ /* 0x040fe20000001878 */
[----:B------:R-:W-:Y:S07]  /*5760*/  LDSM.16.M88.4 R120, [R192+0x12000] ;  /* 0x01200000c078783b */ /* 0x000fee0000000200 */
[C---:B------:R-:W-:Y:S01]  /*5770*/  HMMA.16816.F32 R144, R20.reuse, R146, R112 ;  /* 0x000000921490723c */ /* 0x040fe20000001870 */
[----:B------:R-:W1:Y:S07]  /*5780*/  LDSM.16.M88.4 R112, [R192+0x10800] ;  /* 0x01080000c070783b */ /* 0x000e6e0000000200 */
[C---:B------:R-:W-:Y:S01]  /*5790*/  HMMA.16816.F32 R136, R20.reuse, R102, R136 ;  /* 0x000000661488723c */ /* 0x040fe20000001888 */
[----:B------:R-:W2:Y:S07]  /*57a0*/  LDSM.16.M88.4 R100, [R192+0x11000] ;  /* 0x01100000c064783b */ /* 0x000eae0000000200 */
[C---:B------:R-:W-:Y:S01]  /*57b0*/  HMMA.16816.F32 R12, R20.reuse, R14, R84 ;  /* 0x0000000e140c723c */ /* 0x040fe20000001854 */
[----:B------:R-:W-:Y:S07]  /*57c0*/  LDSM.16.M88.4 R84, [R192+0x11800] ;  /* 0x01180000c054783b */ /* 0x000fee0000000200 */
[C---:B------:R-:W-:Y:S01]  /*57d0*/  HMMA.16816.F32 R92, R20.reuse, R70, R92 ;  /* 0x00000046145c723c */ /* 0x040fe2000000185c */
[----:B------:R-:W-:Y:S07]  /*57e0*/  LDSM.16.M88.4 R68, [R192+0x13000] ;  /* 0x01300000c044783b */ /* 0x000fee0000000200 */
[C---:B------:R-:W-:Y:S01]  /*57f0*/  HMMA.16816.F32 R104, R20.reuse, R106, R56 ;  /* 0x0000006a1468723c */ /* 0x040fe20000001838 */
[----:B------:R-:W-:Y:S07]  /*5800*/  LDSM.16.M88.4 R56, [R192+0x12800] ;  /* 0x01280000c038783b */ /* 0x000fee0000000200 */
[----:B------:R-:W-:Y:S01]  /*5810*/  HMMA.16816.F32 R52, R20, R18, R52 ;  /* 0x000000121434723c */ /* 0x000fe20000001834 */
[----:B------:R-:W3:Y:S04]  /*5820*/  LDSM.16.MT88.4 R16, [R0+0x4000] ;  /* 0x004000000010783b */ /* 0x000ee80000004200 */
[----:B------:R-:W4:Y:S03]  /*5830*/  LDSM.16.M88.4 R20, [R192+0x13800] ;  /* 0x01380000c014783b */ /* 0x000f260000000200 */
[C---:B0-----:R-:W-:Y:S08]  /*5840*/  HMMA.16816.F32 R164, R188.reuse, R128, R164 ;  /* 0x00000080bca4723c */ /* 0x041ff000000018a4 */
[C---:B-1----:R-:W-:Y:S08]  /*5850*/  HMMA.16816.F32 R156, R188.reuse, R112, R156 ;  /* 0x00000070bc9c723c */ /* 0x042ff0000000189c */
[----:B--2---:R-:W-:Y:S08]  /*5860*/  HMMA.16816.F32 R144, R188, R100, R144 ;  /* 0x00000064bc90723c */ /* 0x004ff00000001890 */
[C---:B---3--:R-:W-:Y:S08]  /*5870*/  HMMA.16816.F32 R60, R16.reuse, R128, R60 ;  /* 0x00000080103c723c */ /* 0x048ff0000000183c */
[C---:B------:R-:W-:Y:S08]  /*5880*/  HMMA.16816.F32 R72, R16.reuse, R112, R72 ;  /* 0x000000701048723c */ /* 0x040ff00000001848 */
[C---:B------:R-:W-:Y:S08]  /*5890*/  HMMA.16816.F32 R76, R16.reuse, R100, R76 ;  /* 0x00000064104c723c */ /* 0x040ff0000000184c */
[C---:B------:R-:W-:Y:S08]  /*58a0*/  HMMA.16816.F32 R80, R16.reuse, R84, R80 ;  /* 0x000000541050723c */ /* 0x040ff00000001850 */
[C---:B------:R-:W-:Y:S08]  /*58b0*/  HMMA.16816.F32 R4, R16.reuse, R120, R4 ;  /* 0x000000781004723c */ /* 0x040ff00000001804 */
[C---:B------:R-:W-:Y:S08]  /*58c0*/  HMMA.16816.F32 R8, R16.reuse, R56, R8 ;  /* 0x000000381008723c */ /* 0x040ff00000001808 */
[C---:B------:R-:W-:Y:S08]  /*58d0*/  HMMA.16816.F32 R248, R16.reuse, R68, R248 ;  /* 0x0000004410f8723c */ /* 0x040ff000000018f8 */
[----:B----4-:R-:W-:Y:S01]  /*58e0*/  HMMA.16816.F32 R244, R16, R20, R244 ;  /* 0x0000001410f4723c */ /* 0x010fe200000018f4 */
[----:B------:R-:W0:Y:S07]  /*58f0*/  LDSM.16.MT88.4 R16, [R0+0x6100] ;  /* 0x006100000010783b */ /* 0x000e2e0000004200 */
[C---:B------:R-:W-:Y:S08]  /*5900*/  HMMA.16816.F32 R136, R188.reuse, R84, R136 ;  /* 0x00000054bc88723c */ /* 0x040ff00000001888 */
[C---:B------:R-:W-:Y:S08]  /*5910*/  HMMA.16816.F32 R12, R188.reuse, R120, R12 ;  /* 0x00000078bc0c723c */ /* 0x040ff0000000180c */
[C---:B------:R-:W-:Y:S08]  /*5920*/  HMMA.16816.F32 R92, R188.reuse, R56, R92 ;  /* 0x00000038bc5c723c */ /* 0x040ff0000000185c */
[C---:B------:R-:W-:Y:S08]  /*5930*/  HMMA.16816.F32 R104, R188.reuse, R68, R104 ;  /* 0x00000044bc68723c */ /* 0x040ff00000001868 */
[----:B------:R-:W-:Y:S01]  /*5940*/  HMMA.16816.F32 R52, R188, R20, R52 ;  /* 0x00000014bc34723c */ /* 0x000fe20000001834 */
[----:B------:R-:W-:Y:S07]  /*5950*/  LDSM.16.MT88.4 R188, [R0+0x8100] ;  /* 0x0081000000bc783b */ /* 0x000fee0000004200 */
        /* <DEDUP_REMOVED lines=9> */
[C---:B0-----:R-:W-:Y:S01]  /*59f0*/  HMMA.16816.F32 R128, R16.reuse, R130, R164 ;  /* 0x000000821080723c */ /* 0x041fe200000018a4 */
[----:B------:R-:W-:Y:S07]  /*5a00*/  LDSM.16.M88.4 R164, [R193+0x10080] ;  /* 0x01008000c1a4783b */ /* 0x000fee0000000200 */
[C---:B------:R-:W-:Y:S01]  /*5a10*/  HMMA.16816.F32 R112, R16.reuse, R114, R156 ;  /* 0x000000721070723c */ /* 0x040fe2000000189c */
[----:B------:R-:W-:Y:S07]  /*5a20*/  LDSM.16.M88.4 R156, [R193+0x10880] ;  /* 0x01088000c19c783b */ /* 0x000fee0000000200 */
[C---:B------:R-:W-:Y:S01]  /*5a30*/  HMMA.16816.F32 R100, R16.reuse, R102, R144 ;  /* 0x000000661064723c */ /* 0x040fe20000001890 */
[----:B------:R-:W0:Y:S07]  /*5a40*/  LDSM.16.M88.4 R144, [R193+0x11080] ;  /* 0x01108000c190783b */ /* 0x000e2e0000000200 */
[C---:B------:R-:W-:Y:S01]  /*5a50*/  HMMA.16816.F32 R84, R16.reuse, R86, R136 ;  /* 0x000000561054723c */ /* 0x040fe20000001888 */
[----:B------:R-:W-:Y:S07]  /*5a60*/  LDSM.16.M88.4 R136, [R193+0x11880] ;  /* 0x01188000c188783b */ /* 0x000fee0000000200 */
[C---:B------:R-:W-:Y:S01]  /*5a70*/  HMMA.16816.F32 R12, R16.reuse, R122, R12 ;  /* 0x0000007a100c723c */ /* 0x040fe2000000180c */
[----:B------:R-:W-:Y:S07]  /*5a80*/  LDSM.16.M88.4 R120, [R193+0x12880] ;  /* 0x01288000c178783b */ /* 0x000fee0000000200 */
[C---:B------:R-:W-:Y:S01]  /*5a90*/  HMMA.16816.F32 R56, R16.reuse, R58, R92 ;  /* 0x0000003a1038723c */ /* 0x040fe2000000185c */
[----:B------:R-:W-:Y:S07]  /*5aa0*/  LDSM.16.M88.4 R92, [R193+0x13880] ;  /* 0x01388000c15c783b */ /* 0x000fee0000000200 */
[C---:B------:R-:W-:Y:S01]  /*5ab0*/  HMMA.16816.F32 R104, R16.reuse, R70, R104 ;  /* 0x000000461068723c */ /* 0x040fe20000001868 */
[----:B------:R-:W-:Y:S07]  /*5ac0*/  LDSM.16.M88.4 R68, [R193+0x12080] ;  /* 0x01208000c144783b */ /* 0x000fee0000000200 */
[----:B------:R-:W-:Y:S01]  /*5ad0*/  HMMA.16816.F32 R20, R16, R22, R52 ;  /* 0x000000161014723c */ /* 0x000fe20000001834 */
[----:B------:R-:W1:Y:S04]  /*5ae0*/  LDSM.16.MT88.4 R16, [R0+0x8000] ;  /* 0x008000000010783b */ /* 0x000e680000004200 */
[----:B------:R-:W2:Y:S03]  /*5af0*/  LDSM.16.M88.4 R52, [R193+0x13080] ;  /* 0x01308000c134783b */ /* 0x000ea60000000200 */
[----:B0-----:R-:W-:Y:S08]  /*5b00*/  HMMA.16816.F32 R100, R188, R144, R100 ;  /* 0x00000090bc64723c */ /* 0x001ff00000001864 */
[C---:B-1----:R-:W-:Y:S08]  /*5b10*/  HMMA.16816.F32 R60, R16.reuse, R164, R60 ;  /* 0x000000a4103c723c */ /* 0x042ff0000000183c */
[C---:B------:R-:W-:Y:S08]  /*5b20*/  HMMA.16816.F32 R72, R16.reuse, R156, R72 ;  /* 0x0000009c1048723c */ /* 0x040ff00000001848 */
[C---:B------:R-:W-:Y:S08]  /*5b30*/  HMMA.16816.F32 R76, R16.reuse, R144, R76 ;  /* 0x00000090104c723c */ /* 0x040ff0000000184c */
[C---:B------:R-:W-:Y:S08]  /*5b40*/  HMMA.16816.F32 R80, R16.reuse, R136, R80 ;  /* 0x000000881050723c */ /* 0x040ff00000001850 */
[C---:B------:R-:W-:Y:S08]  /*5b50*/  HMMA.16816.F32 R4, R16.reuse, R68, R4 ;  /* 0x000000441004723c */ /* 0x040ff00000001804 */
[C---:B------:R-:W-:Y:S08]  /*5b60*/  HMMA.16816.F32 R8, R16.reuse, R120, R8 ;  /* 0x000000781008723c */ /* 0x040ff00000001808 */
[C---:B--2---:R-:W-:Y:S08]  /*5b70*/  HMMA.16816.F32 R248, R16.reuse, R52, R248 ;  /* 0x0000003410f8723c */ /* 0x044ff000000018f8 */
[----:B------:R-:W-:Y:S01]  /*5b80*/  HMMA.16816.F32 R244, R16, R92, R244 ;  /* 0x0000005c10f4723c */ /* 0x000fe200000018f4 */
[----:B------:R-:W0:Y:S07]  /*5b90*/  LDSM.16.MT88.4 R16, [R0+0xa100] ;  /* 0x00a100000010783b */ /* 0x000e2e0000004200 */
[C---:B------:R-:W-:Y:S08]  /*5ba0*/  HMMA.16816.F32 R12, R188.reuse, R68, R12 ;  /* 0x00000044bc0c723c */ /* 0x040ff0000000180c */
[----:B------:R-:W-:Y:S08]  /*5bb0*/  HMMA.16816.F32 R112, R188, R156, R112 ;  /* 0x0000009cbc70723c */ /* 0x000ff00000001870 */
        /* <DEDUP_REMOVED lines=10> */
[----:B------:R-:W-:Y:S07]  /*5c60*/  LDSM.16.MT88.4 R100, [R0+0xc100] ;  /* 0x00c100000064783b */ /* 0x000fee0000004200 */
[----:B------:R-:W-:Y:S01]  /*5c70*/  HMMA.16816.F32 R12, R16, R70, R12 ;  /* 0x00000046100c723c */ /* 0x000fe2000000180c */
[----:B------:R-:W0:Y:S07]  /*5c80*/  LDSM.16.M88.4 R68, [R192+0x10880] ;  /* 0x01088000c044783b */ /* 0x000e2e0000000200 */
[C---:B------:R-:W-:Y:S08]  /*5c90*/  HMMA.16816.F32 R128, R188.reuse, R164, R128 ;  /* 0x000000a4bc80723c */ /* 0x040ff00000001880 */
[C---:B------:R-:W-:Y:S08]  /*5ca0*/  HMMA.16816.F32 R84, R188.reuse, R136, R84 ;  /* 0x00000088bc54723c */ /* 0x040ff00000001854 */
[C---:B------:R-:W-:Y:S08]  /*5cb0*/  HMMA.16816.F32 R56, R188.reuse, R120, R56 ;  /* 0x00000078bc38723c */ /* 0x040ff00000001838 */
[C---:B------:R-:W-:Y:S08]  /*5cc0*/  HMMA.16816.F32 R104, R188.reuse, R52, R104 ;  /* 0x00000034bc68723c */ /* 0x040ff00000001868 */
[----:B------:R-:W-:Y:S01]  /*5cd0*/  HMMA.16816.F32 R20, R188, R92, R20 ;  /* 0x0000005cbc14723c */ /* 0x000fe20000001814 */
[----:B------:R-:W2:Y:S04]  /*5ce0*/  LDL.64 R190, [R1+0xe8] ;  /* 0x0000e80001be7983 */ /* 0x000ea80000100a00 */
[----:B------:R-:W3:Y:S03]  /*5cf0*/  LDL.64 R188, [R1+0xd8] ;  /* 0x0000d80001bc7983 */ /* 0x000ee60000100a00 */
[C---:B------:R-:W-:Y:S01]  /*5d00*/  HMMA.16816.F32 R156, R16.reuse, R158, R112 ;  /* 0x0000009e109c723c */ /* 0x040fe20000001870 */
[----:B------:R-:W-:Y:S07]  /*5d10*/  LDSM.16.M88.4 R112, [R192+0x13080] ;  /* 0x01308000c070783b */ /* 0x000fee0000000200 */
[C---:B------:R-:W-:Y:S01]  /*5d20*/  HMMA.16816.F32 R164, R16.reuse, R166, R128 ;  /* 0x000000a610a4723c */ /* 0x040fe20000001880 */
[----:B------:R-:W1:Y:S07]  /*5d30*/  LDSM.16.M88.4 R128, [R192+0x12080] ;  /* 0x01208000c080783b */ /* 0x000e6e0000000200 */
[C---:B------:R-:W-:Y:S01]  /*5d40*/  HMMA.16816.F32 R136, R16.reuse, R138, R84 ;  /* 0x0000008a1088723c */ /* 0x040fe20000001854 */
[----:B------:R-:W-:Y:S07]  /*5d50*/  LDSM.16.M88.4 R84, [R192+0x13880] ;  /* 0x01388000c054783b */ /* 0x000fee0000000200 */
[C---:B------:R-:W-:Y:S01]  /*5d60*/  HMMA.16816.F32 R120, R16.reuse, R122, R56 ;  /* 0x0000007a1078723c */ /* 0x040fe20000001838 */
[----:B------:R-:W4:Y:S07]  /*5d70*/  LDSM.16.M88.4 R56, [R192+0x11880] ;  /* 0x01188000c038783b */ /* 0x000f2e0000000200 */
[C---:B------:R-:W-:Y:S01]  /*5d80*/  HMMA.16816.F32 R104, R16.reuse, R54, R104 ;  /* 0x000000361068723c */ /* 0x040fe20000001868 */
[----:B------:R-:W4:Y:S07]  /*5d90*/  LDSM.16.M88.4 R52, [R192+0x11080] ;  /* 0x01108000c034783b */ /* 0x000f2e0000000200 */
[----:B------:R-:W-:Y:S01]  /*5da0*/  HMMA.16816.F32 R92, R16, R94, R20 ;  /* 0x0000005e105c723c */ /* 0x000fe20000001814 */
[----:B------:R-:W4:Y:S04]  /*5db0*/  LDSM.16.M88.4 R20, [R192+0x10080] ;  /* 0x01008000c014783b */ /* 0x000f280000000200 */
[----:B------:R1:W4:Y:S03]  /*5dc0*/  LDSM.16.M88.4 R16, [R192+0x12880] ;  /* 0x01288000c010783b */ /* 0x0003260000000200 */
[-C--:B0-----:R-:W-:Y:S01]  /*5dd0*/  HMMA.16816.F32 R72, R184, R68.reuse, R72 ;  /* 0x00000044b848723c */ /* 0x081fe20000001848 */
[----:B-1----:R-:W2:Y:S07]  /*5de0*/  LDL.64 R192, [R1+0xf8] ;  /* 0x0000f80001c07983 */ /* 0x002eae0000100a00 */
[----:B------:R-:W-:Y:S01]  /*5df0*/  HMMA.16816.F32 R156, R100, R68, R156 ;  /* 0x00000044649c723c */ /* 0x000fe2000000189c */
[----:B------:R-:W3:Y:S07]  /*5e00*/  LDL.64 R68, [R1+0xc8] ;  /* 0x0000c80001447983 */ /* 0x000eee0000100a00 */
[C---:B------:R-:W-:Y:S08]  /*5e10*/  HMMA.16816.F32 R4, R184.reuse, R128, R4 ;  /* 0x00000080b804723c */ /* 0x040ff00000001804 */
[C---:B----4-:R-:W-:Y:S08]  /*5e20*/  HMMA.16816.F32 R80, R184.reuse, R56, R80 ;  /* 0x00000038b850723c */ /* 0x050ff00000001850 */
[C---:B------:R-:W-:Y:S08]  /*5e30*/  HMMA.16816.F32 R76, R184.reuse, R52, R76 ;  /* 0x00000034b84c723c */ /* 0x040ff0000000184c */
[-C--:B------:R-:W-:Y:S08]  /*5e40*/  HMMA.16816.F32 R60, R184, R20.reuse, R60 ;  /* 0x00000014b83c723c */ /* 0x080ff0000000183c */
[----:B------:R-:W-:Y:S07]  /*5e50*/  HMMA.16816.F32 R164, R100, R20, R164 ;  /* 0x0000001464a4723c */ /* 0x000fee00000018a4 */
[C---:B------:R-:W-:Y:S01]  /*5e60*/  IMAD.WIDE R20, R2.reuse, 0x2, R202 ;  /* 0x0000000202147825 */ /* 0x040fe200078e02ca */
[C---:B------:R-:W-:Y:S01]  /*5e70*/  HMMA.16816.F32 R8, R184.reuse, R16, R8 ;  /* 0x00000010b808723c */ /* 0x040fe20000001808 */
[----:B------:R-:W4:Y:S07]  /*5e80*/  LDL.64 R202, [R1+0xa8] ;  /* 0x0000a80001ca7983 */ /* 0x000f2e0000100a00 */
[C---:B------:R-:W-:Y:S08]  /*5e90*/  HMMA.16816.F32 R248, R184.reuse, R112, R248 ;  /* 0x00000070b8f8723c */ /* 0x040ff000000018f8 */
[----:B------:R-:W-:Y:S01]  /*5ea0*/  HMMA.16816.F32 R244, R184, R84, R244 ;  /* 0x00000054b8f4723c */ /* 0x000fe200000018f4 */
[----:B------:R-:W4:Y:S04]  /*5eb0*/  LDL.64 R186, [R1+0x98] ;  /* 0x0000980001ba7983 */ /* 0x000f280000100a00 */
[----:B------:R-:W4:Y:S03]  /*5ec0*/  LDL.64 R184, [R1+0x88] ;  /* 0x0000880001b87983 */ /* 0x000f260000100a00 */
[C---:B------:R-:W-:Y:S07]  /*5ed0*/  HMMA.16816.F32 R120, R100.reuse, R16, R120 ;  /* 0x000000106478723c */ /* 0x040fee0000001878 */
[C---:B------:R-:W-:Y:S01]  /*5ee0*/  IMAD.WIDE R16, R2.reuse, 0x2, R194 ;  /* 0x0000000202107825 */ /* 0x040fe200078e02c2 */
[C---:B------:R-:W-:Y:S01]  /*5ef0*/  HMMA.16816.F32 R136, R100.reuse, R56, R136 ;  /* 0x000000386488723c */ /* 0x040fe20000001888 */
[----:B------:R-:W4:Y:S04]  /*5f00*/  LDL.64 R56, [R1+0xb8] ;  /* 0x0000b80001387983 */ /* 0x000f280000100a00 */
[----:B------:R2:W4:Y:S03]  /*5f10*/  LDG.E.U16 R195, [R20.64] ;  /* 0x0000000414c37981 */ /* 0x000526000c1e1500 */
[C---:B------:R-:W-:Y:S01]  /*5f20*/  HMMA.16816.F32 R12, R100.reuse, R128, R12 ;  /* 0x00000080640c723c */ /* 0x040fe2000000180c */
[----:B------:R-:W4:Y:S04]  /*5f30*/  LDL.64 R128, [R1+0x68] ;  /* 0x0000680001807983 */ /* 0x000f280000100a00 */
[----:B------:R0:W4:Y:S03]  /*5f40*/  LDG.E.U16 R194, [R16.64] ;  /* 0x0000000410c27981 */ /* 0x000126000c1e1500 */
[C---:B------:R-:W-:Y:S01]  /*5f50*/  HMMA.16816.F32 R104, R100.reuse, R112, R104 ;  /* 0x000000706468723c */ /* 0x040fe20000001868 */
[----:B------:R-:W4:Y:S07]  /*5f60*/  LDL.64 R112, [R1+0x58] ;  /* 0x0000580001707983 */ /* 0x000f2e0000100a00 */
[----:B------:R-:W-:Y:S07]  /*5f70*/  HMMA.16816.F32 R144, R100, R52, R144 ;  /* 0x000000346490723c */ /* 0x000fee0000001890 */
[----:B------:R-:W-:-:S02]  /*5f80*/  IMAD.WIDE R52, R2, 0x2, R200 ;  /* 0x0000000202347825 */ /* 0x000fc400078e02c8 */
[----:B------:R-:W4:Y:S02]  /*5f90*/  LDL.64 R200, [R1+0x78] ;  /* 0x0000780001c87983 */ /* 0x000f240000100a00 */
[C---:B--2---:R-:W-:Y:S01]  /*5fa0*/  IMAD.WIDE R20, R2.reuse, 0x2, R192 ;  /* 0x0000000202147825 */ /* 0x044fe200078e02c0 */
[----:B------:R-:W-:Y:S01]  /*5fb0*/  HMMA.16816.F32 R92, R100, R84, R92 ;  /* 0x00000054645c723c */ /* 0x000fe2000000185c */
[----:B------:R-:W1:Y:S04]  /*5fc0*/  LDSM.16.MT88.4 R100, [R0+0xe000] ;  /* 0x00e000000064783b */ /* 0x000e680000004200 */
[----:B------:R3:W2:Y:S01]  /*5fd0*/  LDG.E.U16 R192, [R20.64] ;  /* 0x0000000414c07981 */ /* 0x0006a2000c1e1500 */
[----:B0-----:R-:W-:-:S03]  /*5fe0*/  IMAD.WIDE R16, R2, 0x2, R190 ;  /* 0x0000000202107825 */ /* 0x001fc600078e02be */
[----:B------:R0:W2:Y:S04]  /*5ff0*/  LDG.E.U16 R193, [R52.64] ;  /* 0x0000000434c17981 */ /* 0x0000a8000c1e1500 */
[----:B------:R4:W2:Y:S01]  /*6000*/  LDG.E.U16 R191, [R16.64] ;  /* 0x0000000410bf7981 */ /* 0x0008a2000c1e1500 */
[----:B---3--:R-:W-:-:S03]  /*6010*/  IMAD.WIDE R20, R2, 0x2, R68 ;  /* 0x0000000202147825 */ /* 0x008fc600078e0244 */
[----:B------:R-:W3:Y:S04]  /*6020*/  LDL.64 R68, [R1+0x48] ;  /* 0x0000480001447983 */ /* 0x000ee80000100a00 */
[----:B------:R-:W2:Y:S01]  /*6030*/  LDL.64 R84, [R1+0x110] ;  /* 0x0001100001547983 */ /* 0x000ea20000100a00 */
[C---:B-1----:R-:W-:Y:S08]  /*6040*/  HMMA.16816.F32 R60, R100.reuse, R22, R60 ;  /* 0x00000016643c723c */ /* 0x042ff0000000183c */
[C---:B------:R-:W-:Y:S08]  /*6050*/  HMMA.16816.F32 R72, R100.reuse, R70, R72 ;  /* 0x000000466448723c */ /* 0x040ff00000001848 */
[C---:B------:R-:W-:Y:S08]  /*6060*/  HMMA.16816.F32 R76, R100.reuse, R54, R76 ;  /* 0x00000036644c723c */ /* 0x040ff0000000184c */
[C---:B------:R-:W-:Y:S08]  /*6070*/  HMMA.16816.F32 R80, R100.reuse, R58, R80 ;  /* 0x0000003a6450723c */ /* 0x040ff00000001850 */
[C---:B------:R-:W-:Y:S08]  /*6080*/  HMMA.16816.F32 R4, R100.reuse, R130, R4 ;  /* 0x000000826404723c */ /* 0x040ff00000001804 */
[C---:B------:R-:W-:Y:S08]  /*6090*/  HMMA.16816.F32 R8, R100.reuse, R18, R8 ;  /* 0x000000126408723c */ /* 0x040ff00000001808 */
[C---:B------:R-:W-:Y:S08]  /*60a0*/  HMMA.16816.F32 R248, R100.reuse, R114, R248 ;  /* 0x0000007264f8723c */ /* 0x040ff000000018f8 */
[----:B------:R-:W-:Y:S01]  /*60b0*/  HMMA.16816.F32 R244, R100, R86, R244 ;  /* 0x0000005664f4723c */ /* 0x000fe200000018f4 */
[----:B------:R-:W1:Y:S01]  /*60c0*/  LDSM.16.MT88.4 R100, [R0+0xe100] ;  /* 0x00e100000064783b */ /* 0x000e620000004200 */
[----:B0-----:R-:W-:-:S03]  /*60d0*/  IMAD.WIDE R52, R2, 0x2, R188 ;  /* 0x0000000202347825 */ /* 0x001fc600078e02bc */
[----:B------:R0:W2:Y:S01]  /*60e0*/  LDG.E.U16 R189, [R20.64] ;  /* 0x0000000414bd7981 */ /* 0x0000a2000c1e1500 */
[----:B----4-:R-:W-:-:S03]  /*60f0*/  IMAD.WIDE R16, R2, 0x2, R56 ;  /* 0x0000000202107825 */ /* 0x010fc600078e0238 */
[----:B------:R-:W4:Y:S04]  /*6100*/  LDL.64 R56, [R1+0x38] ;  /* 0x0000380001387983 */ /* 0x000f280000100a00 */
[----:B------:R0:W4:Y:S02]  /*6110*/  LDG.E.U16 R188, [R16.64] ;  /* 0x0000000410bc7981 */ /* 0x000124000c1e1500 */
[C---:B0-----:R-:W-:Y:S02]  /*6120*/  IMAD.WIDE R20, R2.reuse, 0x2, R186 ;  /* 0x0000000202147825 */ /* 0x041fe400078e02ba */
[----:B------:R0:W4:Y:S04]  /*6130*/  LDG.E.U16 R190, [R52.64] ;  /* 0x0000000434be7981 */ /* 0x000128000c1e1500 */
[----:B------:R0:W4:Y:S01]  /*6140*/  LDG.E.U16 R186, [R20.64] ;  /* 0x0000000414ba7981 */ /* 0x000122000c1e1500 */
[----:B------:R-:W-:-:S04]  /*6150*/  IMAD.WIDE R16, R2, 0x2, R184 ;  /* 0x0000000202107825 */ /* 0x000fc800078e02b8 */
[C---:B0-----:R-:W-:Y:S01]  /*6160*/  IMAD.WIDE R52, R2.reuse, 0x2, R202 ;  /* 0x0000000202347825 */ /* 0x041fe200078e02ca */
[----:B------:R0:W4:Y:S03]  /*6170*/  LDG.E.U16 R185, [R16.64] ;  /* 0x0000000410b97981 */ /* 0x000126000c1e1500 */
[C---:B------:R-:W-:Y:S01]  /*6180*/  IMAD.WIDE R20, R2.reuse, 0x2, R128 ;  /* 0x0000000202147825 */ /* 0x040fe200078e0280 */
[----:B------:R0:W4:Y:S04]  /*6190*/  LDG.E.U16 R187, [R52.64] ;  /* 0x0000000434bb7981 */ /* 0x000128000c1e1500 */
[----:B------:R3:W4:Y:S01]  /*61a0*/  LDG.E.U16 R129, [R20.64] ;  /* 0x0000000414817981 */ /* 0x000722000c1e1500 */
[----:B-1----:R-:W-:Y:S01]  /*61b0*/  HMMA.16816.F32 R104, R100, R114, R104 ;  /* 0x000000726468723c */ /* 0x002fe20000001868 */
[----:B0-----:R-:W-:-:S02]  /*61c0*/  IMAD.WIDE R16, R2, 0x2, R112 ;  /* 0x0000000202107825 */ /* 0x001fc400078e0270 */
[----:B------:R-:W4:Y:S02]  /*61d0*/  LDL.64 R202, [R1+0x100] ;  /* 0x0001000001ca7983 */ /* 0x000f240000100a00 */
[C---:B------:R-:W-:Y:S02]  /*61e0*/  IMAD.WIDE R52, R2.reuse, 0x2, R200 ;  /* 0x0000000202347825 */ /* 0x040fe400078e02c8 */
[----:B------:R4:W4:Y:S04]  /*61f0*/  LDG.E.U16 R128, [R16.64] ;  /* 0x0000000410807981 */ /* 0x000928000c1e1500 */
[----:B------:R-:W4:Y:S01]  /*6200*/  LDL.64 R200, [R1+0xf0] ;  /* 0x0000f00001c87983 */ /* 0x000f220000100a00 */
[----:B------:R-:W-:Y:S03]  /*6210*/  HMMA.16816.F32 R92, R100, R86, R92 ;  /* 0x00000056645c723c */ /* 0x000fe6000000185c */
[----:B------:R0:W4:Y:S01]  /*6220*/  LDG.E.U16 R184, [R52.64] ;  /* 0x0000000434b87981 */ /* 0x000122000c1e1500 */
[----:B---3--:R-:W-:-:S05]  /*6230*/  IMAD.WIDE R20, R2, 0x2, R68 ;  /* 0x0000000202147825 */ /* 0x008fca00078e0244 */
[----:B------:R1:W3:Y:S02]  /*6240*/  LDG.E.U16 R113, [R20.64] ;  /* 0x0000000414717981 */ /* 0x0002e4000c1e1500 */
[C---:B-1----:R-:W-:Y:S02]  /*6250*/  HMMA.16816.F32 R20, R100.reuse, R22, R164 ;  /* 0x000000166414723c */ /* 0x042fe400000018a4 */
[----:B------:R-:W3:Y:S04]  /*6260*/  LDL.64 R166, [R1+0x120] ;  /* 0x0001200001a67983 */ /* 0x000ee80000100a00 */
[----:B------:R1:W-:Y:S04]  /*6270*/  STL.64 [R1+0x8], R104 ;  /* 0x0000086801007387 */ /* 0x0003e80000100a00 */
[----:B------:R-:W3:Y:S01]  /*6280*/  LDL.64 R114, [R1+0xe0] ;  /* 0x0000e00001727983 */ /* 0x000ee20000100a00 */
[C---:B------:R-:W-:Y:S03]  /*6290*/  HMMA.16816.F32 R12, R100.reuse, R130, R12 ;  /* 0x00000082640c723c */ /* 0x040fe6000000180c */
[----:B------:R0:W-:Y:S04]  /*62a0*/  STL [R1], R93 ;  /* 0x0000005d01007387 */ /* 0x0001e80000100800 */
[----:B------:R-:W-:Y:S01]  /*62b0*/  MOV R131, R104 ;  /* 0x0000006800837202 */ /* 0x000fe20000000f00 */
[C---:B------:R-:W-:Y:S01]  /*62c0*/  HMMA.16816.F32 R68, R100.reuse, R70, R156 ;  /* 0x000000466444723c */ /* 0x040fe2000000189c */
[----:B------:R-:W-:Y:S01]  /*62d0*/  MOV R130, R105 ;  /* 0x0000006900827202 */ /* 0x000fe20000000f00 */
[----:B------:R-:W-:Y:S01]  /*62e0*/  IMAD.MOV.U32 R0, RZ, RZ, R93 ;  /* 0x000000ffff007224 */ /* 0x000fe200078e005d */
[----:B-1----:R-:W3:Y:S05]  /*62f0*/  LDL.64 R104, [R1+0xd0] ;  /* 0x0000d00001687983 */ /* 0x002eea0000100a00 */
[----:B0-----:R-:W-:Y:S01]  /*6300*/  HMMA.16816.F32 R52, R100, R54, R144 ;  /* 0x000000366434723c */ /* 0x001fe20000001890 */
[----:B------:R-:W-:Y:S01]  /*6310*/  MOV R158, R107 ;  /* 0x0000006b009e7202 */ /* 0x000fe20000000f00 */
[C---:B--2---:R-:W-:Y:S01]  /*6320*/  IMAD.WIDE R84, R2.reuse, 0x2, R84 ;  /* 0x0000000202547825 */ /* 0x044fe200078e0254 */
[----:B------:R-:W-:Y:S01]  /*6330*/  MOV R157, R106 ;  /* 0x0000006a009d7202 */ /* 0x000fe20000000f00 */
[----:B------:R-:W2:Y:S04]  /*6340*/  LDL.64 R164, [R1+0x80] ;  /* 0x0000800001a47983 */ /* 0x000ea80000100a00 */
[----:B------:R-:W2:Y:S04]  /*6350*/  LDL.64 R106, [R1+0x90] ;  /* 0x00009000016a7983 */ /* 0x000ea80000100a00 */
[----:B------:R-:W2:Y:S04]  /*6360*/  LDL.64 R146, [R1+0x50] ;  /* 0x0000500001927983 */ /* 0x000ea80000100a00 */
[----:B------:R-:W2:Y:S01]  /*6370*/  LDL.64 R144, [R1+0x40] ;  /* 0x0000400001907983 */ /* 0x000ea20000100a00 */
[----:B----4-:R-:W-:-:S02]  /*6380*/  IMAD.WIDE R16, R2, 0x2, R56 ;  /* 0x0000000202107825 */ /* 0x010fc400078e0238 */
[C---:B------:R-:W-:Y:S03]  /*6390*/  HMMA.16816.F32 R56, R100.reuse, R58, R136 ;  /* 0x0000003a6438723c */ /* 0x040fe60000001888 */
[----:B------:R0:W4:Y:S04]  /*63a0*/  LDG.E.U16 R112, [R16.64] ;  /* 0x0000000410707981 */ /* 0x000128000c1e1500 */
[----:B------:R-:W-:Y:S02]  /*63b0*/  MOV R139, R94 ;  /* 0x0000005e008b7202 */ /* 0x000fe40000000f00 */
[----:B------:R-:W-:Y:S01]  /*63c0*/  MOV R138, R92 ;  /* 0x0000005c008a7202 */ /* 0x000fe20000000f00 */
[----:B0-----:R-:W-:Y:S01]  /*63d0*/  HMMA.16816.F32 R16, R100, R18, R120 ;  /* 0x000000126410723c */ /* 0x001fe20000001878 */
[----:B------:R-:W2:Y:S01]  /*63e0*/  LDL.64 R102, [R1+0xc0] ;  /* 0x0000c00001667983 */ /* 0x000ea20000100a00 */
[----:B------:R-:W-:-:S03]  /*63f0*/  MOV R137, R95 ;  /* 0x0000005f00897202 */ /* 0x000fc60000000f00 */
[----:B------:R-:W4:Y:S04]  /*6400*/  LDL.64 R120, [R1+0x70] ;  /* 0x0000700001787983 */ /* 0x000f280000100a00 */
[----:B------:R-:W4:Y:S01]  /*6410*/  LDL.64 R122, [R1+0x30] ;  /* 0x00003000017a7983 */ /* 0x000f220000100a00 */
[----:B------:R-:W-:-:S03]  /*6420*/  IMAD.WIDE R92, R2, 0x2, R200 ;  /* 0x00000002025c7825 */ /* 0x000fc600078e02c8 */
[----:B------:R-:W4:Y:S01]  /*6430*/  LDL.64 R200, [R1+0xb0] ;  /* 0x0000b00001c87983 */ /* 0x000f220000100a00 */
[----:B------:R-:W-:-:S03]  /*6440*/  IMAD.WIDE R86, R2, 0x2, R202 ;  /* 0x0000000202567825 */ /* 0x000fc600078e02ca */
[----:B------:R2:W4:Y:S04]  /*6450*/  LDG.E.U16 R101, [R92.64] ;  /* 0x000000045c657981 */ /* 0x000528000c1e1500 */
[----:B------:R0:W4:Y:S01]  /*6460*/  LDG.E.U16 R100, [R86.64] ;  /* 0x0000000456647981 */ /* 0x000122000c1e1500 */
[----:B---3--:R-:W-:-:S03]  /*6470*/  IMAD.WIDE R94, R2, 0x2, R166 ;  /* 0x00000002025e7825 */ /* 0x008fc600078e02a6 */
[----:B------:R-:W3:Y:S04]  /*6480*/  LDL.64 R166, [R1+0xa0] ;  /* 0x0000a00001a67983 */ /* 0x000ee80000100a00 */
[----:B------:R1:W3:Y:S04]  /*6490*/  LDG.E.U16 R94, [R94.64] ;  /* 0x000000045e5e7981 */ /* 0x0002e8000c1e1500 */
[----:B-1----:R1:W3:Y:S02]  /*64a0*/  LDG.E.U16 R95, [R84.64] ;  /* 0x00000004545f7981 */ /* 0x0022e4000c1e1500 */
[----:B-1----:R-:W-:-:S02]  /*64b0*/  IMAD.WIDE R84, R2, 0x2, R114 ;  /* 0x0000000202547825 */ /* 0x002fc400078e0272 */
[----:B------:R-:W3:Y:S02]  /*64c0*/  LDL.64 R114, [R1+0x60] ;  /* 0x0000600001727983 */ /* 0x000ee40000100a00 */
[----:B0-----:R-:W-:-:S04]  /*64d0*/  IMAD.WIDE R86, R2, 0x2, R104 ;  /* 0x0000000202567825 */ /* 0x001fc800078e0268 */
[C---:B--2---:R-:W-:Y:S02]  /*64e0*/  IMAD.WIDE R92, R2.reuse, 0x2, R102 ;  /* 0x00000002025c7825 */ /* 0x044fe400078e0266 */
[----:B------:R4:W2:Y:S04]  /*64f0*/  LDG.E.U16 R102, [R84.64] ;  /* 0x0000000454667981 */ /* 0x0008a8000c1e1500 */
[----:B------:R3:W2:Y:S04]  /*6500*/  LDG.E.U16 R103, [R86.64] ;  /* 0x0000000456677981 */ /* 0x0006a8000c1e1500 */
[----:B------:R0:W2:Y:S02]  /*6510*/  LDG.E.U16 R104, [R92.64] ;  /* 0x000000045c687981 */ /* 0x0000a4000c1e1500 */
[----:B0-----:R-:W-:-:S05]  /*6520*/  IMAD.WIDE R92, R2, 0x2, R106 ;  /* 0x00000002025c7825 */ /* 0x001fca00078e026a */
[----:B------:R0:W2:Y:S01]  /*6530*/  LDG.E.U16 R107, [R92.64] ;  /* 0x000000045c6b7981 */ /* 0x0000a2000c1e1500 */
[----:B----4-:R-:W-:-:S05]  /*6540*/  IMAD.WIDE R84, R2, 0x2, R200 ;  /* 0x0000000202547825 */ /* 0x010fca00078e02c8 */
[----:B------:R1:W4:Y:S02]  /*6550*/  LDG.E.U16 R105, [R84.64] ;  /* 0x0000000454697981 */ /* 0x000324000c1e1500 */
[----:B-1----:R-:W-:-:S04]  /*6560*/  IMAD.WIDE R84, R2, 0x2, R164 ;  /* 0x0000000202547825 */ /* 0x002fc800078e02a4 */
[----:B---3--:R-:W-:-:S05]  /*6570*/  IMAD.WIDE R86, R2, 0x2, R166 ;  /* 0x0000000202567825 */ /* 0x008fca00078e02a6 */
[----:B------:R1:W3:Y:S02]  /*6580*/  LDG.E.U16 R106, [R86.64] ;  /* 0x00000004566a7981 */ /* 0x0002e4000c1e1500 */
[----:B-1----:R-:W-:-:S04]  /*6590*/  IMAD.WIDE R86, R2, 0x2, R120 ;  /* 0x0000000202567825 */ /* 0x002fc800078e0278 */
[C---:B0-----:R-:W-:Y:S02]  /*65a0*/  IMAD.WIDE R92, R2.reuse, 0x2, R114 ;  /* 0x00000002025c7825 */ /* 0x041fe400078e0272 */
[----:B------:R0:W2:Y:S04]  /*65b0*/  LDG.E.U16 R114, [R84.64] ;  /* 0x0000000454727981 */ /* 0x0000a8000c1e1500 */
[----:B------:R1:W2:Y:S04]  /*65c0*/  LDG.E.U16 R115, [R86.64] ;  /* 0x0000000456737981 */ /* 0x0002a8000c1e1500 */
[----:B------:R1:W2:Y:S01]  /*65d0*/  LDG.E.U16 R120, [R92.64] ;  /* 0x000000045c787981 */ /* 0x0002a2000c1e1500 */
[----:B0-----:R-:W-:-:S04]  /*65e0*/  IMAD.WIDE R84, R2, 0x2, R146 ;  /* 0x0000000202547825 */ /* 0x001fc800078e0292 */
[C---:B-1----:R-:W-:Y:S02]  /*65f0*/  IMAD.WIDE R86, R2.reuse, 0x2, R144 ;  /* 0x0000000202567825 */ /* 0x042fe400078e0290 */
[----:B------:R0:W2:Y:S02]  /*6600*/  LDG.E.U16 R84, [R84.64] ;  /* 0x0000000454547981 */ /* 0x0000a4000c1e1500 */
[----:B------:R-:W-:Y:S02]  /*6610*/  IMAD.WIDE R92, R2, 0x2, R122 ;  /* 0x00000002025c7825 */ /* 0x000fe400078e027a */
[----:B------:R1:W2:Y:S04]  /*6620*/  LDG.E.U16 R86, [R86.64] ;  /* 0x0000000456567981 */ /* 0x0002a8000c1e1500 */
[----:B------:R1:W2:Y:S04]  /*6630*/  LDG.E.U16 R92, [R92.64] ;  /* 0x000000045c5c7981 */ /* 0x0002a8000c1e1500 */
[----:B------:R-:W-:Y:S01]  /*6640*/  BAR.SYNC.DEFER_BLOCKING 0x0 ;  /* 0x0000000000007b1d */ /* 0x000fe20000010000 */
[----:B0-----:R-:W-:-:S02]  /*6650*/  FMUL R85, R60, c[0x0][0x188] ;  /* 0x000062003c557a20 */ /* 0x001fc40000400000 */
[----:B-1----:R-:W-:Y:S02]  /*6660*/  FMUL R87, R63, c[0x0][0x188] ;  /* 0x000062003f577a20 */ /* 0x002fe40000400000 */
[----:B------:R-:W-:Y:S02]  /*6670*/  FMUL R93, R61, c[0x0][0x188] ;  /* 0x000062003d5d7a20 */ /* 0x000fe40000400000 */
[----:B------:R-:W-:-:S03]  /*6680*/  FMUL R121, R21, c[0x0][0x188] ;  /* 0x0000620015797a20 */ /* 0x000fc60000400000 */
[----:B------:R-:W-:Y:S01]  /*6690*/  FMNMX R85, R85, R93, !PT ;  /* 0x0000005d55557209 */ /* 0x000fe20007800000 */
[----:B------:R-:W-:Y:S01]  /*66a0*/  FMUL R93, R23, c[0x0][0x188] ;  /* 0x00006200175d7a20 */ /* 0x000fe20000400000 */
[----:B-----5:R0:W-:Y:S02]  /*66b0*/  STS.U16 [R3+0x13800], R113 ;  /* 0x0138007103007388 */ /* 0x0201e40000000400 */
[----:B0-----:R-:W-:Y:S02]  /*66c0*/  FMUL R113, R62, c[0x0][0x188] ;  /* 0x000062003e717a20 */ /* 0x001fe40000400000 */
[----:B------:R0:W-:Y:S03]  /*66d0*/  STS.U16 [R3+0x13c00], R112 ;  /* 0x013c007003007388 */ /* 0x0001e60000000400 */
[----:B------:R-:W-:Y:S01]  /*66e0*/  FMNMX R113, R113, R87, !PT ;  /* 0x0000005771717209 */ /* 0x000fe20007800000 */
[----:B------:R-:W-:-:S02]  /*66f0*/  FMUL R87, R22, c[0x0][0x188] ;  /* 0x0000620016577a20 */ /* 0x000fc40000400000 */
[----:B0-----:R-:W-:-:S03]  /*6700*/  FMUL R112, R20, c[0x0][0x188] ;  /* 0x0000620014707a20 */ /* 0x001fc60000400000 */
[----:B------:R-:W-:Y:S01]  /*6710*/  FMNMX R87, R87, R93, !PT ;  /* 0x0000005d57577209 */ /* 0x000fe20007800000 */
[----:B------:R-:W-:Y:S01]  /*6720*/  FMUL R93, R74, c[0x0][0x188] ;  /* 0x000062004a5d7a20 */ /* 0x000fe20000400000 */
[----:B------:R-:W-:Y:S01]  /*6730*/  FMNMX R112, R112, R121, !PT ;  /* 0x0000007970707209 */ /* 0x000fe20007800000 */
[----:B------:R-:W-:-:S03]  /*6740*/  FMUL R121, R72, c[0x0][0x188] ;  /* 0x0000620048797a20 */ /* 0x000fc60000400000 */
        /* <DEDUP_REMOVED lines=70> */
[----:B------:R-:W-:-:S04]  /*6bb0*/  FMNMX R113, R121, R113, !PT ;  /* 0x0000007179717209 */ /* 0x000fc80007800000 */
[----:B------:R-:W-:Y:S02]  /*6bc0*/  FMNMX R113, R93, R113, !PT ;  /* 0x000000715d717209 */ /* 0x000fe40007800000 */
[----:B------:R-:W0:Y:S01]  /*6bd0*/  SHFL.BFLY PT, R93, R85, 0x2, 0x1f ;  /* 0x0c401f00555d7f89 */ /* 0x000e2200000e0000 */
[----:B------:R-:W-:Y:S02]  /*6be0*/  FMUL R121, R59, c[0x0][0x188] ;  /* 0x000062003b797a20 */ /* 0x000fe40000400000 */
[----:B------:R-:W-:-:S03]  /*6bf0*/  FMUL R122, R246, c[0x0][0x188] ;  /* 0x00006200f67a7a20 */ /* 0x000fc60000400000 */
[----:B------:R-:W-:Y:S01]  /*6c00*/  FMNMX R87, R121, R87, !PT ;  /* 0x0000005779577209 */ /* 0x000fe20007800000 */
[----:B------:R-:W-:Y:S01]  /*6c10*/  FMUL R121, R12, c[0x0][0x188] ;  /* 0x000062000c797a20 */ /* 0x000fe20000400000 */
[----:B------:R-:W-:Y:S01]  /*6c20*/  FMNMX R113, R122, R113, !PT ;  /* 0x000000717a717209 */ /* 0x000fe20007800000 */
[----:B------:R-:W-:-:S03]  /*6c30*/  FMUL R122, R13, c[0x0][0x188] ;  /* 0x000062000d7a7a20 */ /* 0x000fc60000400000 */
[----:B------:R-:W-:Y:S01]  /*6c40*/  FMNMX R112, R121, R112, !PT ;  /* 0x0000007079707209 */ /* 0x000fe20007800000 */
[----:B------:R-:W-:-:S03]  /*6c50*/  FMUL R121, R247, c[0x0][0x188] ;  /* 0x00006200f7797a20 */ /* 0x000fc60000400000 */
[----:B------:R-:W-:Y:S02]  /*6c60*/  FMNMX R112, R122, R112, !PT ;  /* 0x000000707a707209 */ /* 0x000fe40007800000 */
[----:B------:R-:W-:Y:S01]  /*6c70*/  FMNMX R121, R121, R113, !PT ;  /* 0x0000007179797209 */ /* 0x000fe20007800000 */
[----:B------:R-:W-:Y:S01]  /*6c80*/  FMUL R113, R16, c[0x0][0x188] ;  /* 0x0000620010717a20 */ /* 0x000fe20000400000 */
[----:B0-----:R-:W-:Y:S01]  /*6c90*/  FMNMX R93, R85, R93, !PT ;  /* 0x0000005d555d7209 */ /* 0x001fe20007800000 */
[----:B------:R-:W-:-:S03]  /*6ca0*/  FMUL R85, R17, c[0x0][0x188] ;  /* 0x0000620011557a20 */ /* 0x000fc60000400000 */
[----:B------:R-:W-:Y:S02]  /*6cb0*/  FMNMX R113, R113, R112, !PT ;  /* 0x0000007071717209 */ /* 0x000fe40007800000 */
[----:B------:R-:W0:Y:S01]  /*6cc0*/  SHFL.BFLY PT, R112, R121, 0x2, 0x1f ;  /* 0x0c401f0079707f89 */ /* 0x000e2200000e0000 */
[----:B------:R-:W-:Y:S01]  /*6cd0*/  FMUL R122, R14, c[0x0][0x188] ;  /* 0x000062000e7a7a20 */ /* 0x000fe20000400000 */
[----:B------:R-:W-:Y:S02]  /*6ce0*/  FMNMX R113, R85, R113, !PT ;  /* 0x0000007155717209 */ /* 0x000fe40007800000 */
[----:B------:R-:W1:Y:S02]  /*6cf0*/  SHFL.BFLY PT, R85, R93, 0x1, 0x1f ;  /* 0x0c201f005d557f89 */ /* 0x000e6400000e0000 */
[----:B------:R-:W-:Y:S01]  /*6d00*/  FMNMX R87, R122, R87, !PT ;  /* 0x000000577a577209 */ /* 0x000fe20007800000 */
[----:B------:R-:W-:-:S05]  /*6d10*/  FMUL R122, R15, c[0x0][0x188] ;  /* 0x000062000f7a7a20 */ /* 0x000fca0000400000 */
[----:B------:R-:W-:Y:S01]  /*6d20*/  FMNMX R87, R122, R87, !PT ;  /* 0x000000577a577209 */ /* 0x000fe20007800000 */
[----:B------:R-:W-:Y:S02]  /*6d30*/  FMUL R122, R131, c[0x0][0x188] ;  /* 0x00006200837a7a20 */ /* 0x000fe40000400000 */
[----:B------:R-:W-:-:S03]  /*6d40*/  FMUL R123, R18, c[0x0][0x188] ;  /* 0x00006200127b7a20 */ /* 0x000fc60000400000 */
[----:B------:R-:W-:Y:S01]  /*6d50*/  FMNMX R113, R122, R113, !PT ;  /* 0x000000717a717209 */ /* 0x000fe20007800000 */
[----:B------:R-:W-:Y:S01]  /*6d60*/  FMUL R122, R130, c[0x0][0x188] ;  /* 0x00006200827a7a20 */ /* 0x000fe20000400000 */
[----:B------:R-:W-:Y:S01]  /*6d70*/  FMNMX R87, R123, R87, !PT ;  /* 0x000000577b577209 */ /* 0x000fe20007800000 */
[----:B------:R-:W-:Y:S01]  /*6d80*/  FMUL R123, R19, c[0x0][0x188] ;  /* 0x00006200137b7a20 */ /* 0x000fe20000400000 */
[----:B0-----:R-:W-:Y:S01]  /*6d90*/  FMNMX R112, R121, R112, !PT ;  /* 0x0000007079707209 */ /* 0x001fe20007800000 */
[----:B------:R-:W-:Y:S01]  /*6da0*/  FMUL R121, R138, c[0x0][0x188] ;  /* 0x000062008a797a20 */ /* 0x000fe20000400000 */
[----:B------:R-:W-:Y:S02]  /*6db0*/  FMNMX R113, R122, R113, !PT ;  /* 0x000000717a717209 */ /* 0x000fe40007800000 */
[----:B-1----:R-:W-:Y:S01]  /*6dc0*/  FMNMX R252, R93, R85, !PT ;  /* 0x000000555dfc7209 */ /* 0x002fe20007800000 */
[----:B------:R-:W-:Y:S01]  /*6dd0*/  FMUL R85, R0, c[0x0][0x188] ;  /* 0x0000620000557a20 */ /* 0x000fe20000400000 */
[----:B------:R-:W-:Y:S01]  /*6de0*/  FMNMX R113, R121, R113, !PT ;  /* 0x0000007179717209 */ /* 0x000fe20007800000 */
[----:B------:R-:W-:Y:S01]  /*6df0*/  FMUL R122, R157, c[0x0][0x188] ;  /* 0x000062009d7a7a20 */ /* 0x000fe20000400000 */
[----:B------:R-:W-:-:S02]  /*6e00*/  FMNMX R87, R123, R87, !PT ;  /* 0x000000577b577209 */ /* 0x000fc40007800000 */
[----:B------:R-:W-:Y:S02]  /*6e10*/  FMNMX R252, R252, R196, !PT ;  /* 0x000000c4fcfc7209 */ /* 0x000fe40007800000 */
[----:B------:R-:W-:Y:S01]  /*6e20*/  FMNMX R85, R85, R113, !PT ;  /* 0x0000007155557209 */ /* 0x000fe20007800000 */
[----:B------:R-:W-:Y:S01]  /*6e30*/  FMUL R113, R158, c[0x0][0x188] ;  /* 0x000062009e717a20 */ /* 0x000fe20000400000 */
[----:B------:R-:W-:Y:S01]  /*6e40*/  FMNMX R87, R122, R87, !PT ;  /* 0x000000577a577209 */ /* 0x000fe20007800000 */
[----:B------:R-:W0:Y:S01]  /*6e50*/  SHFL.BFLY PT, R93, R112, 0x1, 0x1f ;  /* 0x0c201f00705d7f89 */ /* 0x000e2200000e0000 */
[--C-:B------:R-:W-:Y:S02]  /*6e60*/  FFMA R61, R61, c[0x0][0x188], -R252.reuse ;  /* 0x000062003d3d7a23 */ /* 0x100fe400000008fc */
[----:B------:R-:W-:Y:S01]  /*6e70*/  FFMA R121, R60, c[0x0][0x188], -R252 ;  /* 0x000062003c797a23 */ /* 0x000fe200000008fc */
[----:B------:R-:W-:Y:S01]  /*6e80*/  FMNMX R60, R113, R87, !PT ;  /* 0x00000057713c7209 */ /* 0x000fe20007800000 */
[----:B------:R-:W-:Y:S01]  /*6e90*/  FMUL R61, R61, 1.4426950216293334961 ;  /* 0x3fb8aa3b3d3d7820 */ /* 0x000fe20000400000 */
[----:B------:R-:W1:Y:S01]  /*6ea0*/  SHFL.BFLY PT, R87, R85, 0x2, 0x1f ;  /* 0x0c401f0055577f89 */ /* 0x000e6200000e0000 */
[----:B------:R-:W-:-:S03]  /*6eb0*/  FMUL R113, R139, c[0x0][0x188] ;  /* 0x000062008b717a20 */ /* 0x000fc60000400000 */
[----:B------:R-:W-:Y:S04]  /*6ec0*/  STL [R1+0x234], R2 ;  /* 0x0002340201007387 */ /* 0x000fe80000100800 */
[----:B------:R-:W-:Y:S01]  /*6ed0*/  STS.U16 [R3+0x10000], R195 ;  /* 0x010000c303007388 */ /* 0x000fe20000000400 */
[----:B------:R-:W-:-:S03]  /*6ee0*/  FMNMX R60, R113, R60, !PT ;  /* 0x0000003c713c7209 */ /* 0x000fc60007800000 */
        /* <DEDUP_REMOVED lines=13> */
[----:B------:R0:W-:Y:S01]  /*6fc0*/  STL [R1+0x238], R3 ;  /* 0x0002380301007387 */ /* 0x0001e20000100800 */
[----:B------:R-:W-:-:S03]  /*6fd0*/  FFMA R73, R73, c[0x0][0x188], -R252 ;  /* 0x0000620049497a23 */ /* 0x000fc600000008fc */
[----:B------:R-:W1:Y:S01]  /*6fe0*/  S2R R200, SR_TID.X ;  /* 0x0000000000c87919 */ /* 0x000e620000002100 */
[----:B0-----:R0:W-:Y:S03]  /*6ff0*/  MUFU.EX2 R3, R61 ;  /* 0x0000003d00037308 */ /* 0x0011e60000000800 */
[----:B------:R-:W1:Y:S01]  /*7000*/  S2R R201, SR_TID.X ;  /* 0x0000000000c97919 */ /* 0x000e620000002100 */
[----:B------:R-:W-:Y:S02]  /*7010*/  FMUL R73, R73, 1.4426950216293334961 ;  /* 0x3fb8aa3b49497820 */ /* 0x000fe40000400000 */
[----:B0-----:R-:W-:-:S05]  /*7020*/  FMUL R61, R137, c[0x0][0x188] ;  /* 0x00006200893d7a20 */ /* 0x001fca0000400000 */
[----:B------:R-:W-:Y:S01]  /*7030*/  FMNMX R60, R61, R60, !PT ;  /* 0x0000003c3d3c7209 */ /* 0x000fe20007800000 */
[----:B------:R-:W-:Y:S01]  /*7040*/  FADD R61, -R252, R196 ;  /* 0x000000c4fc3d7221 */ /* 0x000fe20000000100 */
[----:B------:R0:W-:Y:S01]  /*7050*/  MUFU.EX2 R129, R73 ;  /* 0x0000004900817308 */ /* 0x0001e20000000800 */
[----:B------:R-:W-:Y:S01]  /*7060*/  FFMA R72, R72, c[0x0][0x188], -R252 ;  /* 0x0000620048487a23 */ /* 0x000fe200000008fc */
[----:B------:R-:W-:Y:S01]  /*7070*/  FMNMX R93, R112, R93, !PT ;  /* 0x0000005d705d7209 */ /* 0x000fe20007800000 */
[----:B0-----:R-:W-:Y:S02]  /*7080*/  FMUL R73, R61, 1.4426950216293334961 ;  /* 0x3fb8aa3b3d497820 */ /* 0x001fe40000400000 */
[----:B------:R-:W0:Y:S01]  /*7090*/  SHFL.BFLY PT, R61, R60, 0x2, 0x1f ;  /* 0x0c401f003c3d7f89 */ /* 0x000e2200000e0000 */
[----:B------:R-:W-:Y:S01]  /*70a0*/  FMUL R72, R72, 1.4426950216293334961 ;  /* 0x3fb8aa3b48487820 */ /* 0x000fe20000400000 */
[----:B------:R-:W-:Y:S02]  /*70b0*/  FMNMX R156, R93, R197, !PT ;  /* 0x000000c55d9c7209 */ /* 0x000fe40007800000 */
[----:B-1----:R-:W-:Y:S01]  /*70c0*/  FMNMX R87, R85, R87, !PT ;  /* 0x0000005755577209 */ /* 0x002fe20007800000 */
[----:B------:R1:W-:Y:S01]  /*70d0*/  MUFU.EX2 R167, R72 ;  /* 0x0000004800a77308 */ /* 0x0003e20000000800 */
[----:B------:R-:W-:-:S02]  /*70e0*/  LOP3.LUT R200, R200, 0xff, RZ, 0xc0, !PT ;  /* 0x000000ffc8c87812 */ /* 0x000fc400078ec0ff */
[----:B------:R-:W-:Y:S01]  /*70f0*/  LOP3.LUT R146, R201, 0xc0, RZ, 0xc0, !PT ;  /* 0x000000c0c9927812 */ /* 0x000fe200078ec0ff */
[----:B-1----:R-:W-:Y:S02]  /*7100*/  FFMA R72, R62, c[0x0][0x188], -R156 ;  /* 0x000062003e487a23 */ /* 0x002fe4000000089c */
[----:B------:R-:W1:Y:S01]  /*7110*/  SHFL.BFLY PT, R62, R87, 0x1, 0x1f ;  /* 0x0c201f00573e7f89 */ /* 0x000e6200000e0000 */
[----:B------:R-:W-:Y:S02]  /*7120*/  SHF.R.U32.HI R146, RZ, 0x2, R146 ;  /* 0x00000002ff927819 */ /* 0x000fe40000011692 */
[----:B------:R-:W-:-:S04]  /*7130*/  SHF.L.U32 R123, R200, 0x1, RZ ;  /* 0x00000001c87b7819 */ /* 0x000fc800000006ff */
[----:B------:R-:W-:Y:S02]  /*7140*/  LOP3.LUT R123, R123, R146, RZ, 0x3c, !PT ;  /* 0x000000927b7b7212 */ /* 0x000fe400078e3cff */
[----:B0-----:R-:W-:Y:S02]  /*7150*/  FMNMX R61, R60, R61, !PT ;  /* 0x0000003d3c3d7209 */ /* 0x001fe40007800000 */
[----:B------:R-:W-:-:S03]  /*7160*/  LOP3.LUT R123, R123, 0x40, RZ, 0x3c, !PT ;  /* 0x000000407b7b7812 */ /* 0x000fc600078e3cff */
[----:B------:R-:W0:Y:S04]  /*7170*/  SHFL.BFLY PT, R60, R61, 0x1, 0x1f ;  /* 0x0c201f003d3c7f89 */ /* 0x000e2800000e0000 */
[----:B------:R0:W-:Y:S04]  /*7180*/  STS.U16 [R123+0x10200], R94 ;  /* 0x0102005e7b007388 */ /* 0x0001e80000000400 */
[----:B------:R-:W-:Y:S01]  /*7190*/  STS.U16 [R123+0x10600], R95 ;  /* 0x0106005f7b007388 */ /* 0x000fe20000000400 */
[----:B-1----:R-:W-:-:S03]  /*71a0*/  FMNMX R62, R87, R62, !PT ;  /* 0x0000003e573e7209 */ /* 0x002fc60007800000 */
[----:B------:R-:W-:Y:S04]  /*71b0*/  STS.U16 [R123+0x10a00], R100 ;  /* 0x010a00647b007388 */ /* 0x000fe80000000400 */
[----:B------:R-:W-:Y:S01]  /*71c0*/  STS.U16 [R123+0x10e00], R101 ;  /* 0x010e00657b007388 */ /* 0x000fe20000000400 */
[----:B------:R-:W-:-:S03]  /*71d0*/  FMNMX R165, R62, R198, !PT ;  /* 0x000000c63ea57209 */ /* 0x000fc60007800000 */
[----:B--2---:R-:W-:Y:S04]  /*71e0*/  STS.U16 [R123+0x11200], R102 ;  /* 0x011200667b007388 */ /* 0x004fe80000000400 */
[----:B------:R-:W-:Y:S04]  /*71f0*/  STS.U16 [R123+0x11600], R103 ;  /* 0x011600677b007388 */ /* 0x000fe80000000400 */
[----:B------:R-:W-:Y:S04]  /*7200*/  STS.U16 [R123+0x11a00], R104 ;  /* 0x011a00687b007388 */ /* 0x000fe80000000400 */
[----:B----4-:R-:W-:Y:S04]  /*7210*/  STS.U16 [R123+0x11e00], R105 ;  /* 0x011e00697b007388 */ /* 0x010fe80000000400 */
[----:B---3--:R-:W-:Y:S01]  /*7220*/  STS.U16 [R123+0x12200], R106 ;  /* 0x0122006a7b007388 */ /* 0x008fe20000000400 */
[----:B------:R-:W-:-:S03]  /*7230*/  FFMA R20, R20, c[0x0][0x188], -R165 ;  /* 0x0000620014147a23 */ /* 0x000fc600000008a5 */
[----:B------:R-:W-:Y:S04]  /*7240*/  STS.U16 [R123+0x12600], R107 ;  /* 0x0126006b7b007388 */ /* 0x000fe80000000400 */
[----:B------:R-:W-:Y:S04]  /*7250*/  STS.U16 [R123+0x12a00], R114 ;  /* 0x012a00727b007388 */ /* 0x000fe80000000400 */
[----:B------:R-:W-:Y:S04]  /*7260*/  STS.U16 [R123+0x12e00], R115 ;  /* 0x012e00737b007388 */ /* 0x000fe80000000400 */
[----:B------:R-:W-:Y:S01]  /*7270*/  STS.U16 [R123+0x13200], R120 ;  /* 0x013200787b007388 */ /* 0x000fe20000000400 */
[----:B------:R-:W-:-:S03]  /*7280*/  FMUL R20, R20, 1.4426950216293334961 ;  /* 0x3fb8aa3b14147820 */ /* 0x000fc60000400000 */
[----:B------:R-:W-:Y:S04]  /*7290*/  STS.U16 [R123+0x13600], R84 ;  /* 0x013600547b007388 */ /* 0x000fe80000000400 */
[----:B------:R-:W-:Y:S04]  /*72a0*/  STS.U16 [R123+0x13a00], R86 ;  /* 0x013a00567b007388 */ /* 0x000fe80000000400 */
[----:B------:R-:W-:Y:S01]  /*72b0*/  STS.U16 [R123+0x13e00], R92 ;  /* 0x013e005c7b007388 */ /* 0x000fe20000000400 */
[----:B------:R1:W-:Y:S01]  /*72c0*/  MUFU.EX2 R131, R20 ;  /* 0x0000001400837308 */ /* 0x0003e20000000800 */
[----:B0-----:R-:W-:-:S02]  /*72d0*/  FMNMX R60, R61, R60, !PT ;  /* 0x0000003c3d3c7209 */ /* 0x001fc40007800000 */
[----:B------:R-:W-:Y:S02]  /*72e0*/  LOP3.LUT R145, R201, 0x7, RZ, 0xc0, !PT ;  /* 0x00000007c9917812 */ /* 0x000fe400078ec0ff */
[----:B------:R-:W-:Y:S01]  /*72f0*/  FMNMX R166, R60, R199, !PT ;  /* 0x000000c73ca67209 */ /* 0x000fe20007800000 */
[----:B-1----:R-:W-:-:S04]  /*7300*/  FADD R20, -R165, R198 ;  /* 0x000000c6a5147221 */ /* 0x002fc80000000100 */
[----:B------:R-:W-:Y:S01]  /*7310*/  FMUL R20, R20, 1.4426950216293334961 ;  /* 0x3fb8aa3b14147820 */ /* 0x000fe20000400000 */
[----:B------:R-:W-:Y:S01]  /*7320*/  SHF.L.U32 R200, R201, 0x1, RZ ;  /* 0x00000001c9c87819 */ /* 0x000fe200000006ff */
[----:B------:R-:W-:Y:S02]  /*7330*/  FFMA R21, R21, c[0x0][0x188], -R165 ;  /* 0x0000620015157a23 */ /* 0x000fe400000008a5 */
[----:B------:R0:W-:Y:S01]  /*7340*/  MUFU.EX2 R144, R20 ;  /* 0x0000001400907308 */ /* 0x0001e20000000800 */
[--C-:B------:R-:W-:Y:S02]  /*7350*/  FFMA R22, R22, c[0x0][0x188], -R166.reuse ;  /* 0x0000620016167a23 */ /* 0x100fe400000008a6 */
[----:B------:R-:W-:Y:S02]  /*7360*/  IMAD R145, R145, 0x90, RZ ;  /* 0x0000009091917824 */ /* 0x000fe400078e02ff */
[----:B------:R-:W-:Y:S02]  /*7370*/  FFMA R23, R23, c[0x0][0x188], -R166 ;  /* 0x0000620017177a23 */ /* 0x000fe400000008a6 */
[----:B0-----:R-:W-:-:S02]  /*7380*/  FADD R20, -R166, R199 ;  /* 0x000000c7a6147221 */ /* 0x001fc40000000100 */
[----:B------:R-:W-:Y:S01]  /*7390*/  FMUL R72, R72, 1.4426950216293334961 ;  /* 0x3fb8aa3b48487820 */ /* 0x000fe20000400000 */
[----:B------:R-:W-:Y:S01]  /*73a0*/  LOP3.LUT R145, R145, 0x30, R200, 0x78, !PT ;  /* 0x0000003091917812 */ /* 0x000fe200078e78c8 */
[----:B------:R-:W-:Y:S02]  /*73b0*/  FMUL R21, R21, 1.4426950216293334961 ;  /* 0x3fb8aa3b15157820 */ /* 0x000fe40000400000 */
[----:B------:R-:W-:Y:S02]  /*73c0*/  FMUL R22, R22, 1.4426950216293334961 ;  /* 0x3fb8aa3b16167820 */ /* 0x000fe40000400000 */
[----:B------:R-:W-:Y:S02]  /*73d0*/  FMUL R23, R23, 1.4426950216293334961 ;  /* 0x3fb8aa3b17177820 */ /* 0x000fe40000400000 */
[----:B------:R-:W-:Y:S01]  /*73e0*/  FMUL R20, R20, 1.4426950216293334961 ;  /* 0x3fb8aa3b14147820 */ /* 0x000fe20000400000 */
[----:B------:R-:W-:Y:S01]  /*73f0*/  MUFU.EX2 R2, R72 ;  /* 0x0000004800027308 */ /* 0x000fe20000000800 */
[----:B------:R-:W-:-:S02]  /*7400*/  FFMA R63, R63, c[0x0][0x188], -R156 ;  /* 0x000062003f3f7a23 */ /* 0x000fc4000000089c */
[----:B------:R-:W-:-:S05]  /*7410*/  FFMA R68, R68, c[0x0][0x188], -R165 ;  /* 0x0000620044447a23 */ /* 0x000fca00000008a5 */
[----:B------:R-:W-:Y:S01]  /*7420*/  MUFU.EX2 R130, R21 ;  /* 0x0000001500827308 */ /* 0x000fe20000000800 */
[----:B------:R-:W-:Y:S02]  /*7430*/  FMUL R63, R63, 1.4426950216293334961 ;  /* 0x3fb8aa3b3f3f7820 */ /* 0x000fe40000400000 */
[----:B------:R-:W-:-:S05]  /*7440*/  FMUL R68, R68, 1.4426950216293334961 ;  /* 0x3fb8aa3b44447820 */ /* 0x000fca0000400000 */
[----:B------:R-:W-:Y:S08]  /*7450*/  MUFU.EX2 R72, R22 ;  /* 0x0000001600487308 */ /* 0x000ff00000000800 */
[----:B------:R-:W-:Y:S08]  /*7460*/  MUFU.EX2 R94, R23 ;  /* 0x00000017005e7308 */ /* 0x000ff00000000800 */
[----:B------:R0:W-:Y:S01]  /*7470*/  MUFU.EX2 R146, R20 ;  /* 0x0000001400927308 */ /* 0x0001e20000000800 */
[----:B------:R-:W-:Y:S01]  /*7480*/  BAR.SYNC.DEFER_BLOCKING 0x0 ;  /* 0x0000000000007b1d */ /* 0x000fe20000010000 */
[----:B------:R-:W-:-:S02]  /*7490*/  FFMA R74, R74, c[0x0][0x188], -R156 ;  /* 0x000062004a4a7a23 */ /* 0x000fc4000000089c */
[----:B------:R-:W-:-:S03]  /*74a0*/  FFMA R75, R75, c[0x0][0x188], -R156 ;  /* 0x000062004b4b7a23 */ /* 0x000fc6000000089c */
[----:B------:R1:W-:Y:S01]  /*74b0*/  STL [R1+0x248], R248 ;  /* 0x000248f801007387 */ /* 0x0003e20000100800 */
[----:B------:R2:W-:Y:S01]  /*74c0*/  MUFU.EX2 R0, R63 ;  /* 0x0000003f00007308 */ /* 0x0005e20000000800 */
[----:B------:R-:W-:Y:S02]  /*74d0*/  FFMA R69, R69, c[0x0][0x188], -R165 ;  /* 0x0000620045457a23 */ /* 0x000fe400000008a5 */
[----:B------:R-:W-:-:S05]  /*74e0*/  FFMA R70, R70, c[0x0][0x188], -R166 ;  /* 0x0000620046467a23 */ /* 0x000fca00000008a6 */
[----:B-1----:R1:W-:Y:S01]  /*74f0*/  MUFU.EX2 R248, R68 ;  /* 0x0000004400f87308 */ /* 0x0023e20000000800 */
[----:B0-----:R-:W0:Y:S01]  /*7500*/  LDSM.16.M88.4 R20, [R145+0x10400] ;  /* 0x010400009114783b */ /* 0x001e220000000200 */
[----:B--2---:R-:W-:Y:S02]  /*7510*/  FADD R63, -R156, R197 ;  /* 0x000000c59c3f7221 */ /* 0x004fe40000000100 */
[----:B-1----:R-:W-:Y:S02]  /*7520*/  FFMA R68, R71, c[0x0][0x188], -R166 ;  /* 0x0000620047447a23 */ /* 0x002fe400000008a6 */
[----:B------:R-:W-:Y:S02]  /*7530*/  FMUL R121, R121, 1.4426950216293334961 ;  /* 0x3fb8aa3b79797820 */ /* 0x000fe40000400000 */
[----:B------:R-:W-:Y:S02]  /*7540*/  FMUL R74, R74, 1.4426950216293334961 ;  /* 0x3fb8aa3b4a4a7820 */ /* 0x000fe40000400000 */
[----:B------:R-:W-:-:S02]  /*7550*/  FMUL R75, R75, 1.4426950216293334961 ;  /* 0x3fb8aa3b4b4b7820 */ /* 0x000fc40000400000 */
[----:B------:R-:W-:Y:S02]  /*7560*/  FMUL R63, R63, 1.4426950216293334961 ;  /* 0x3fb8aa3b3f3f7820 */ /* 0x000fe40000400000 */
[----:B------:R-:W-:Y:S02]  /*7570*/  FMUL R69, R69, 1.4426950216293334961 ;  /* 0x3fb8aa3b45457820 */ /* 0x000fe40000400000 */
[----:B------:R-:W-:Y:S02]  /*7580*/  FMUL R70, R70, 1.4426950216293334961 ;  /* 0x3fb8aa3b46467820 */ /* 0x000fe40000400000 */
[----:B------:R-:W-:Y:S01]  /*7590*/  FMUL R68, R68, 1.4426950216293334961 ;  /* 0x3fb8aa3b44447820 */ /* 0x000fe20000400000 */
[----:B------:R1:W-:Y:S01]  /*75a0*/  STL [R1+0x244], R244 ;  /* 0x000244f401007387 */ /* 0x0003e20000100800 */
[----:B------:R-:W-:Y:S08]  /*75b0*/  MUFU.EX2 R147, R73 ;  /* 0x0000004900937308 */ /* 0x000ff00000000800 */
[----:B------:R-:W-:Y:S08]  /*75c0*/  MUFU.EX2 R122, R74 ;  /* 0x0000004a007a7308 */ /* 0x000ff00000000800 */
[----:B-1----:R-:W1:Y:S08]  /*75d0*/  MUFU.EX2 R244, R121 ;  /* 0x0000007900f47308 */ /* 0x002e700000000800 */
[----:B------:R-:W-:Y:S08]  /*75e0*/  MUFU.EX2 R164, R75 ;  /* 0x0000004b00a47308 */ /* 0x000ff00000000800 */
[----:B------:R-:W2:Y:S08]  /*75f0*/  MUFU.EX2 R128, R63 ;  /* 0x0000003f00807308 */ /* 0x000eb00000000800 */
[----:B------:R3:W4:Y:S08]  /*7600*/  MUFU.EX2 R136, R69 ;  /* 0x0000004500887308 */ /* 0x0007300000000800 */
[----:B------:R2:W-:Y:S08]  /*7610*/  MUFU.EX2 R159, R70 ;  /* 0x00000046009f7308 */ /* 0x0005f00000000800 */
[----:B------:R0:W4:Y:S01]  /*7620*/  MUFU.EX2 R93, R68 ;  /* 0x00000044005d7308 */ /* 0x0001220000000800 */
[----:B-1----:R-:W-:Y:S01]  /*7630*/  F2FP.PACK_AB R100, R3, R244 ;  /* 0x000000f40364723e */ /* 0x002fe200000000ff */
[----:B---3--:R-:W-:Y:S01]  /*7640*/  FMUL R69, R147, R25 ;  /* 0x0000001993457220 */ /* 0x008fe20000400000 */
[----:B------:R-:W-:Y:S01]  /*7650*/  F2FP.PACK_AB R101, R0, R2 ;  /* 0x000000020065723e */ /* 0x000fe200000000ff */
[C---:B--2---:R-:W-:Y:S01]  /*7660*/  FMUL R70, R128.reuse, R26 ;  /* 0x0000001a80467220 */ /* 0x044fe20000400000 */
[----:B------:R-:W-:Y:S01]  /*7670*/  F2FP.PACK_AB R102, R129, R167 ;  /* 0x000000a78166723e */ /* 0x000fe200000000ff */
[----:B------:R-:W-:Y:S01]  /*7680*/  FMUL R71, R128, R27 ;  /* 0x0000001b80477220 */ /* 0x000fe20000400000 */
[----:B------:R-:W-:Y:S01]  /*7690*/  F2FP.PACK_AB R103, R164, R122 ;  /* 0x0000007aa467723e */ /* 0x000fe200000000ff */
[----:B------:R-:W-:Y:S01]  /*76a0*/  FMUL R28, R144, R28 ;  /* 0x0000001c901c7220 */ /* 0x000fe20000400000 */
[----:B------:R-:W-:Y:S01]  /*76b0*/  F2FP.PACK_AB R104, R130, R131 ;  /* 0x000000838268723e */ /* 0x000fe200000000ff */
[----:B0-----:R-:W-:Y:S01]  /*76c0*/  FMUL R68, R147, R24 ;  /* 0x0000001893447220 */ /* 0x001fe20000400000 */
[----:B------:R-:W-:Y:S01]  /*76d0*/  F2FP.PACK_AB R105, R94, R72 ;  /* 0x000000485e69723e */ /* 0x000fe200000000ff */
[----:B------:R-:W-:Y:S01]  /*76e0*/  FMUL R29, R144, R29 ;  /* 0x0000001d901d7220 */ /* 0x000fe20000400000 */
[----:B----4-:R-:W-:Y:S01]  /*76f0*/  F2FP.PACK_AB R106, R136, R248 ;  /* 0x000000f8886a723e */ /* 0x010fe200000000ff */
[C---:B------:R-:W-:Y:S01]  /*7700*/  FMUL R30, R146.reuse, R30 ;  /* 0x0000001e921e7220 */ /* 0x040fe20000400000 */
[----:B------:R-:W0:Y:S01]  /*7710*/  LDSM.16.M88.4 R24, [R145+0x10800] ;  /* 0x010800009118783b */ /* 0x000e220000000200 */
[----:B------:R-:W-:Y:S01]  /*7720*/  F2FP.PACK_AB R107, R93, R159 ;  /* 0x0000009f5d6b723e */ /* 0x000fe200000000ff */
[----:B------:R-:W-:Y:S01]  /*7730*/  FMUL R31, R146, R31 ;  /* 0x0000001f921f7220 */ /* 0x000fe20000400000 */
[----:B------:R-:W-:Y:S01]  /*7740*/  HMMA.16816.F32 R68, R100, R20, R68 ;  /* 0x000000146444723c */ /* 0x000fe20000001844 */
[----:B------:R-:W-:Y:S01]  /*7750*/  FMUL R73, R147, R33 ;  /* 0x0000002193497220 */ /* 0x000fe20000400000 */
[----:B------:R-:W-:Y:S01]  /*7760*/  LDSM.16.M88.4 R60, [R145+0x10000] ;  /* 0x01000000913c783b */ /* 0x000fe20000000200 */
[----:B------:R-:W-:-:S02]  /*7770*/  FMUL R74, R128, R34 ;  /* 0x00000022804a7220 */ /* 0x000fc40000400000 */
[----:B------:R-:W-:-:S03]  /*7780*/  FMUL R75, R128, R35 ;  /* 0x00000023804b7220 */ /* 0x000fc60000400000 */
[----:B------:R-:W-:Y:S07]  /*7790*/  HMMA.16816.F32 R28, R104, R20, R28 ;  /* 0x00000014681c723c */ /* 0x000fee000000181c */
[----:B------:R-:W-:Y:S01]  /*77a0*/  MOV R20, R72 ;  /* 0x0000004800147202 */ /* 0x000fe20000000f00 */
[C---:B------:R-:W-:Y:S02]  /*77b0*/  FMUL R72, R147.reuse, R32 ;  /* 0x0000002093487220 */ /* 0x040fe40000400000 */
[----:B------:R-:W1:Y:S01]  /*77c0*/  LDSM.16.M88.4 R32, [R145+0x10c00] ;  /* 0x010c00009120783b */ /* 0x000e620000000200 */
[----:B------:R-:W-:-:S02]  /*77d0*/  FMUL R84, R147, R64 ;  /* 0x0000004093547220 */ /* 0x000fc40000400000 */
[----:B------:R-:W-:Y:S02]  /*77e0*/  FMUL R85, R147, R65 ;  /* 0x0000004193557220 */ /* 0x000fe40000400000 */
[C---:B------:R-:W-:Y:S02]  /*77f0*/  FMUL R86, R128.reuse, R66 ;  /* 0x0000004280567220 */ /* 0x040fe40000400000 */
[----:B------:R-:W-:Y:S02]  /*7800*/  FMUL R87, R128, R67 ;  /* 0x0000004380577220 */ /* 0x000fe40000400000 */
[C---:B------:R-:W-:Y:S02]  /*7810*/  FMUL R64, R144.reuse, R48 ;  /* 0x0000003090407220 */ /* 0x040fe40000400000 */
[----:B------:R-:W-:Y:S02]  /*7820*/  FMUL R65, R144, R49 ;  /* 0x0000003190417220 */ /* 0x000fe40000400000 */
[----:B------:R-:W-:-:S02]  /*7830*/  FMUL R66, R146, R50 ;  /* 0x0000003292427220 */ /* 0x000fc40000400000 */
[----:B------:R-:W-:Y:S02]  /*7840*/  FMUL R67, R146, R51 ;  /* 0x0000003392437220 */ /* 0x000fe40000400000 */
[C---:B------:R-:W-:Y:S02]  /*7850*/  FMUL R184, R147.reuse, R40 ;  /* 0x0000002893b87220 */ /* 0x040fe40000400000 */
[----:B------:R-:W-:Y:S02]  /*7860*/  FMUL R185, R147, R41 ;  /* 0x0000002993b97220 */ /* 0x000fe40000400000 */
[C---:B------:R-:W-:Y:S02]  /*7870*/  FMUL R186, R128.reuse, R42 ;  /* 0x0000002a80ba7220 */ /* 0x040fe40000400000 */
[----:B------:R-:W-:Y:S02]  /*7880*/  FMUL R187, R128, R43 ;  /* 0x0000002b80bb7220 */ /* 0x000fe40000400000 */
[C---:B------:R-:W-:Y:S01]  /*7890*/  FMUL R48, R144.reuse, R44 ;  /* 0x0000002c90307220 */ /* 0x040fe20000400000 */
[----:B------:R-:W2:Y:S01]  /*78a0*/  LDSM.16.M88.4 R40, [R145+0x11000] ;  /* 0x011000009128783b */ /* 0x000ea20000000200 */
[----:B------:R-:W-:-:S02]  /*78b0*/  FMUL R49, R144, R45 ;  /* 0x0000002d90317220 */ /* 0x000fc40000400000 */
[C---:B------:R-:W-:Y:S02]  /*78c0*/  FMUL R50, R146.reuse, R46 ;  /* 0x0000002e92327220 */ /* 0x040fe40000400000 */
[----:B------:R-:W-:Y:S02]  /*78d0*/  FMUL R51, R146, R47 ;  /* 0x0000002f92337220 */ /* 0x000fe40000400000 */
[----:B------:R-:W3:Y:S01]  /*78e0*/  LDSM.16.M88.4 R44, [R145+0x11400] ;  /* 0x01140000912c783b */ /* 0x000ee20000000200 */
[C---:B------:R-:W-:Y:S02]  /*78f0*/  FMUL R36, R144.reuse, R36 ;  /* 0x0000002490247220 */ /* 0x040fe40000400000 */
[----:B------:R-:W-:Y:S02]  /*7900*/  FMUL R37, R144, R37 ;  /* 0x0000002590257220 */ /* 0x000fe40000400000 */
[C---:B------:R-:W-:Y:S02]  /*7910*/  FMUL R38, R146.reuse, R38 ;  /* 0x0000002692267220 */ /* 0x040fe40000400000 */
[----:B------:R-:W-:Y:S01]  /*7920*/  FMUL R39, R146, R39 ;  /* 0x0000002792277220 */ /* 0x000fe20000400000 */
[----:B0-----:R-:W-:Y:S01]  /*7930*/  HMMA.16816.F32 R72, R100, R24, R72 ;  /* 0x000000186448723c */ /* 0x001fe20000001848 */
[----:B------:R-:W-:-:S02]  /*7940*/  FMUL R188, R147, R204 ;  /* 0x000000cc93bc7220 */ /* 0x000fc40000400000 */
[----:B------:R-:W-:Y:S02]  /*7950*/  FMUL R189, R147, R205 ;  /* 0x000000cd93bd7220 */ /* 0x000fe40000400000 */
[----:B------:R-:W-:-:S03]  /*7960*/  FMUL R190, R128, R206 ;  /* 0x000000ce80be7220 */ /* 0x000fc60000400000 */
[----:B------:R-:W-:Y:S01]  /*7970*/  HMMA.16816.F32 R36, R104, R24, R36 ;  /* 0x000000186824723c */ /* 0x000fe20000001824 */
[----:B------:R-:W-:Y:S02]  /*7980*/  FMUL R191, R128, R207 ;  /* 0x000000cf80bf7220 */ /* 0x000fe40000400000 */
[----:B------:R-:W-:Y:S02]  /*7990*/  FMUL R92, R144, R88 ;  /* 0x00000058905c7220 */ /* 0x000fe40000400000 */
[C---:B------:R-:W-:Y:S02]  /*79a0*/  FMUL R95, R146.reuse, R91 ;  /* 0x0000005b925f7220 */ /* 0x040fe40000400000 */
[----:B------:R-:W-:Y:S01]  /*79b0*/  IMAD.MOV.U32 R25, RZ, RZ, R94 ;  /* 0x000000ffff197224 */ /* 0x000fe200078e005e */
[----:B-1----:R-:W-:Y:S01]  /*79c0*/  HMMA.16816.F32 R184, R100, R32, R184 ;  /* 0x0000002064b8723c */ /* 0x002fe200000018b8 */
[----:B------:R-:W-:Y:S02]  /*79d0*/  FMUL R94, R146, R90 ;  /* 0x0000005a925e7220 */ /* 0x000fe40000400000 */
[----:B------:R-:W-:-:S02]  /*79e0*/  FMUL R192, R147, R208 ;  /* 0x000000d093c07220 */ /* 0x000fc40000400000 */
[----:B------:R-:W-:-:S03]  /*79f0*/  FMUL R193, R147, R209 ;  /* 0x000000d193c17220 */ /* 0x000fc60000400000 */
[----:B------:R-:W-:Y:S01]  /*7a00*/  HMMA.16816.F32 R48, R104, R32, R48 ;  /* 0x000000206830723c */ /* 0x000fe20000001830 */
[C---:B------:R-:W-:Y:S02]  /*7a10*/  FMUL R194, R128.reuse, R210 ;  /* 0x000000d280c27220 */ /* 0x040fe40000400000 */
[----:B------:R-:W-:Y:S02]  /*7a20*/  FMUL R195, R128, R211 ;  /* 0x000000d380c37220 */ /* 0x000fe40000400000 */
[C---:B------:R-:W-:Y:S02]  /*7a30*/  FMUL R112, R144.reuse, R108 ;  /* 0x0000006c90707220 */ /* 0x040fe40000400000 */
[----:B------:R-:W-:Y:S01]  /*7a40*/  MOV R33, R93 ;  /* 0x0000005d00217202 */ /* 0x000fe20000000f00 */
[C---:B------:R-:W-:Y:S02]  /*7a50*/  FMUL R93, R144.reuse, R89 ;  /* 0x00000059905d7220 */ /* 0x040fe40000400000 */
[----:B------:R-:W-:-:S02]  /*7a60*/  FMUL R113, R144, R109 ;  /* 0x0000006d90717220 */ /* 0x000fc40000400000 */
[C---:B------:R-:W-:Y:S02]  /*7a70*/  FMUL R114, R146.reuse, R110 ;  /* 0x0000006e92727220 */ /* 0x040fe40000400000 */
[----:B------:R-:W-:Y:S01]  /*7a80*/  FMUL R115, R146, R111 ;  /* 0x0000006f92737220 */ /* 0x000fe20000400000 */
[-C--:B--2---:R-:W-:Y:S01]  /*7a90*/  HMMA.16816.F32 R188, R100, R40.reuse, R188 ;  /* 0x0000002864bc723c */ /* 0x084fe200000018bc */
[----:B------:R-:W-:Y:S01]  /*7aa0*/  FMUL R197, R147, R213 ;  /* 0x000000d593c57220 */ /* 0x000fe20000400000 */
[----:B------:R-:W-:Y:S01]  /*7ab0*/  MOV R213, R128 ;  /* 0x0000008000d57202 */ /* 0x000fe20000000f00 */
[C---:B------:R-:W-:Y:S01]  /*7ac0*/  FMUL R128, R144.reuse, R124 ;  /* 0x0000007c90807220 */ /* 0x040fe20000400000 */
[----:B------:R-:W-:Y:S01]  /*7ad0*/  MOV R21, R122 ;  /* 0x0000007a00157202 */ /* 0x000fe20000000f00 */
[C---:B------:R-:W-:Y:S01]  /*7ae0*/  FMUL R120, R144.reuse, R116 ;  /* 0x0000007490787220 */ /* 0x040fe20000400000 */
[----:B------:R-:W-:Y:S02]  /*7af0*/  LDSM.16.M88.4 R108, [R145+0x11c00] ;  /* 0x011c0000916c783b */ /* 0x000fe40000000200 */
[----:B------:R-:W-:Y:S01]  /*7b00*/  HMMA.16816.F32 R92, R104, R40, R92 ;  /* 0x00000028685c723c */ /* 0x000fe2000000185c */
[----:B------:R-:W-:Y:S01]  /*7b10*/  FMUL R121, R144, R117 ;  /* 0x0000007590797220 */ /* 0x000fe20000400000 */
[----:B------:R-:W-:Y:S05]  /*7b20*/  LDSM.16.M88.4 R88, [R145+0x11800] ;  /* 0x011800009158783b */ /* 0x000fea0000000200 */
[----:B------:R-:W-:Y:S01]  /*7b30*/  MOV R40, R131 ;  /* 0x0000008300287202 */ /* 0x000fe20000000f00 */
[----:B---3--:R-:W-:Y:S01]  /*7b40*/  HMMA.16816.F32 R192, R100, R44, R192 ;  /* 0x0000002c64c0723c */ /* 0x008fe200000018c0 */
[----:B------:R-:W-:-:S02]  /*7b50*/  IMAD.MOV.U32 R41, RZ, RZ, R129 ;  /* 0x000000ffff297224 */ /* 0x000fc400078e0081 */
[----:B------:R-:W-:Y:S02]  /*7b60*/  FMUL R129, R144, R125 ;  /* 0x0000007d90817220 */ /* 0x000fe40000400000 */
[----:B------:R-:W-:-:S03]  /*7b70*/  FMUL R131, R146, R127 ;  /* 0x0000007f92837220 */ /* 0x000fc60000400000 */
[----:B------:R-:W-:Y:S07]  /*7b80*/  HMMA.16816.F32 R112, R104, R44, R112 ;  /* 0x0000002c6870723c */ /* 0x000fee0000001870 */
[----:B------:R-:W-:Y:S01]  /*7b90*/  MOV R45, R130 ;  /* 0x00000082002d7202 */ /* 0x000fe20000000f00 */
[C---:B------:R-:W-:Y:S02]  /*7ba0*/  FMUL R130, R146.reuse, R126 ;  /* 0x0000007e92827220 */ /* 0x040fe40000400000 */
[----:B------:R-:W0:Y:S01]  /*7bb0*/  LDSM.16.M88.4 R124, [R145+0x12400] ;  /* 0x01240000917c783b */ /* 0x000e220000000200 */
[----:B------:R-:W-:-:S02]  /*7bc0*/  FMUL R122, R146, R118 ;  /* 0x00000076927a7220 */ /* 0x000fc40000400000 */
[----:B------:R-:W-:Y:S02]  /*7bd0*/  FMUL R123, R146, R119 ;  /* 0x00000077927b7220 */ /* 0x000fe40000400000 */
[----:B------:R-:W1:Y:S01]  /*7be0*/  LDSM.16.M88.4 R116, [R145+0x12000] ;  /* 0x012000009174783b */ /* 0x000e620000000200 */
[----:B------:R-:W-:-:S03]  /*7bf0*/  FMUL R196, R147, R212 ;  /* 0x000000d493c47220 */ /* 0x000fc60000400000 */
[----:B------:R-:W2:Y:S01]  /*7c00*/  S2R R212, SR_TID.X ;  /* 0x0000000000d47919 */ /* 0x000ea20000002100 */
[C---:B------:R-:W-:Y:S01]  /*7c10*/  FMUL R210, R213.reuse, R178 ;  /* 0x000000b2d5d27220 */ /* 0x040fe20000400000 */
[----:B------:R-:W-:Y:S01]  /*7c20*/  MOV R178, R146 ;  /* 0x0000009200b27202 */ /* 0x000fe20000000f00 */
[----:B------:R-:W-:Y:S01]  /*7c30*/  FMUL R211, R213, R179 ;  /* 0x000000b3d5d37220 */ /* 0x000fe20000400000 */
[----:B------:R-:W-:Y:S01]  /*7c40*/  MOV R179, R144 ;  /* 0x0000009000b37202 */ /* 0x000fe20000000f00 */
[----:B------:R-:W-:Y:S01]  /*7c50*/  HMMA.16816.F32 R84, R100, R60, R84 ;  /* 0x0000003c6454723c */ /* 0x000fe20000001854 */
[----:B------:R-:W-:Y:S01]  /*7c60*/  MOV R24, R139 ;  /* 0x0000008b00187202 */ /* 0x000fe20000000f00 */
[----:B------:R-:W-:Y:S01]  /*7c70*/  FMUL R139, R146, R135 ;  /* 0x00000087928b7220 */ /* 0x000fe20000400000 */
[----:B------:R-:W-:Y:S01]  /*7c80*/  MOV R32, R136 ;  /* 0x0000008800207202 */ /* 0x000fe20000000f00 */
[----:B------:R-:W-:Y:S02]  /*7c90*/  FMUL R136, R144, R132 ;  /* 0x0000008490887220 */ /* 0x000fe40000400000 */
[----:B------:R-:W-:-:S02]  /*7ca0*/  FMUL R209, R147, R177 ;  /* 0x000000b193d17220 */ /* 0x000fc40000400000 */
[----:B------:R-:W-:Y:S01]  /*7cb0*/  HMMA.16816.F32 R64, R104, R60, R64 ;  /* 0x0000003c6840723c */ /* 0x000fe20000001840 */
[C---:B------:R-:W-:Y:S01]  /*7cc0*/  FMUL R200, R147.reuse, R216 ;  /* 0x000000d893c87220 */ /* 0x040fe20000400000 */
[----:B------:R-:W-:Y:S01]  /*7cd0*/  MOV R177, R147 ;  /* 0x0000009300b17202 */ /* 0x000fe20000000f00 */
[C---:B------:R-:W-:Y:S02]  /*7ce0*/  FMUL R201, R147.reuse, R217 ;  /* 0x000000d993c97220 */ /* 0x040fe40000400000 */
[----:B------:R-:W-:Y:S02]  /*7cf0*/  FMUL R204, R147, R220 ;  /* 0x000000dc93cc7220 */ /* 0x000fe40000400000 */
[----:B------:R-:W-:Y:S01]  /*7d00*/  MOV R60, R138 ;  /* 0x0000008a003c7202 */ /* 0x000fe20000000f00 */
[----:B------:R-:W-:Y:S01]  /*7d10*/  FMUL R138, R146, R134 ;  /* 0x00000086928a7220 */ /* 0x000fe20000400000 */
[----:B------:R-:W-:Y:S01]  /*7d20*/  MOV R61, R137 ;  /* 0x00000089003d7202 */ /* 0x000fe20000000f00 */
[----:B------:R-:W-:-:S02]  /*7d30*/  FMUL R137, R144, R133 ;  /* 0x0000008590897220 */ /* 0x000fc40000400000 */
[C---:B------:R-:W-:Y:S01]  /*7d40*/  FMUL R205, R147.reuse, R221 ;  /* 0x000000dd93cd7220 */ /* 0x040fe20000400000 */
[----:B------:R3:W-:Y:S01]  /*7d50*/  LDSM.16.M88.4 R132, [R145+0x12800] ;  /* 0x012800009184783b */ /* 0x0007e20000000200 */
[----:B------:R-:W-:Y:S02]  /*7d60*/  FMUL R208, R147, R176 ;  /* 0x000000b093d07220 */ /* 0x000fe40000400000 */
[C---:B------:R-:W-:Y:S02]  /*7d70*/  FMUL R144, R179.reuse, R140 ;  /* 0x0000008cb3907220 */ /* 0x040fe40000400000 */
[C---:B------:R-:W-:Y:S02]  /*7d80*/  FMUL R146, R178.reuse, R142 ;  /* 0x0000008eb2927220 */ /* 0x040fe40000400000 */
[----:B------:R-:W-:Y:S02]  /*7d90*/  FMUL R147, R178, R143 ;  /* 0x0000008fb2937220 */ /* 0x000fe40000400000 */
[----:B---3--:R-:W-:Y:S01]  /*7da0*/  FMUL R145, R179, R141 ;  /* 0x0000008db3917220 */ /* 0x008fe20000400000 */
[----:B0-----:R-:W-:Y:S01]  /*7db0*/  HMMA.16816.F32 R208, R100, R124, R208 ;  /* 0x0000007c64d0723c */ /* 0x001fe200000018d0 */
[----:B------:R-:W-:-:S02]  /*7dc0*/  FMUL R202, R213, R218 ;  /* 0x000000dad5ca7220 */ /* 0x000fc40000400000 */
[----:B------:R-:W-:-:S05]  /*7dd0*/  FMUL R203, R213, R219 ;  /* 0x000000dbd5cb7220 */ /* 0x000fca0000400000 */
[----:B------:R-:W-:Y:S01]  /*7de0*/  HMMA.16816.F32 R144, R104, R124, R144 ;  /* 0x0000007c6890723c */ /* 0x000fe20000001890 */
[C---:B------:R-:W-:Y:S02]  /*7df0*/  FMUL R206, R213.reuse, R222 ;  /* 0x000000ded5ce7220 */ /* 0x040fe40000400000 */
[----:B------:R-:W-:-:S04]  /*7e00*/  FMUL R207, R213, R223 ;  /* 0x000000dfd5cf7220 */ /* 0x000fc80000400000 */
[C---:B--2---:R-:W-:Y:S02]  /*7e10*/  LOP3.LUT R125, R212.reuse, 0x7, RZ, 0xc0, !PT ;  /* 0x00000007d47d7812 */ /* 0x044fe400078ec0ff */
[----:B------:R-:W-:-:S03]  /*7e20*/  SHF.L.U32 R44, R212, 0x1, RZ ;  /* 0x00000001d42c7819 */ /* 0x000fc600000006ff */
[----:B------:R-:W-:Y:S01]  /*7e30*/  IMAD R125, R125, 0x90, RZ ;  /* 0x000000907d7d7824 */ /* 0x000fe200078e02ff */
[----:B------:R-:W-:Y:S01]  /*7e40*/  HMMA.16816.F32 R200, R100, R108, R200 ;  /* 0x0000006c64c8723c */ /* 0x000fe200000018c8 */
[----:B------:R-:W-:-:S03]  /*7e50*/  MOV R176, R156 ;  /* 0x0000009c00b07202 */ /* 0x000fc60000000f00 */
[----:B------:R-:W-:Y:S01]  /*7e60*/  LOP3.LUT R125, R125, 0x30, R44, 0x78, !PT ;  /* 0x000000307d7d7812 */ /* 0x000fe200078e782c */
[----:B------:R-:W-:-:S03]  /*7e70*/  FMUL R156, R179, R152 ;  /* 0x00000098b39c7220 */ /* 0x000fc60000400000 */
[----:B------:R-:W-:Y:S01]  /*7e80*/  HMMA.16816.F32 R128, R104, R108, R128 ;  /* 0x0000006c6880723c */ /* 0x000fe20000001880 */
[C---:B------:R-:W-:Y:S02]  /*7e90*/  FMUL R198, R213.reuse, R214 ;  /* 0x000000d6d5c67220 */ /* 0x040fe40000400000 */
[----:B------:R-:W-:-:S05]  /*7ea0*/  FMUL R199, R213, R215 ;  /* 0x000000d7d5c77220 */ /* 0x000fca0000400000 */
[----:B-1----:R-:W-:Y:S01]  /*7eb0*/  HMMA.16816.F32 R204, R100, R116, R204 ;  /* 0x0000007464cc723c */ /* 0x002fe200000018cc */
[----:B------:R-:W-:Y:S01]  /*7ec0*/  MOV R109, R24 ;  /* 0x00000018006d7202 */ /* 0x000fe20000000f00 */
[----:B------:R-:W-:Y:S01]  /*7ed0*/  LDSM.16.M88.4 R140, [R125+0x12c00] ;  /* 0x012c00007d8c783b */ /* 0x000fe20000000200 */
[----:B------:R-:W-:Y:S02]  /*7ee0*/  MOV R108, R25 ;  /* 0x00000019006c7202 */ /* 0x000fe40000000f00 */
[----:B------:R-:W-:-:S03]  /*7ef0*/  MOV R24, R159 ;  /* 0x0000009f00187202 */ /* 0x000fc60000000f00 */
[----:B------:R-:W-:Y:S01]  /*7f00*/  HMMA.16816.F32 R136, R104, R116, R136 ;  /* 0x000000746888723c */ /* 0x000fe20000001888 */
[----:B------:R-:W-:Y:S01]  /*7f10*/  MOV R25, R158 ;  /* 0x0000009e00197202 */ /* 0x000fe20000000f00 */
[C---:B------:R-:W-:Y:S02]  /*7f20*/  FMUL R158, R178.reuse, R154 ;  /* 0x0000009ab29e7220 */ /* 0x040fe40000400000 */
[----:B------:R-:W-:-:S03]  /*7f30*/  FMUL R159, R178, R155 ;  /* 0x0000009bb29f7220 */ /* 0x000fc60000400000 */
[----:B------:R-:W-:Y:S02]  /*7f40*/  MOV R117, R20 ;  /* 0x0000001400757202 */ /* 0x000fe40000000f00 */
[----:B------:R-:W-:Y:S01]  /*7f50*/  MOV R20, R157 ;  /* 0x0000009d00147202 */ /* 0x000fe20000000f00 */
[C---:B------:R-:W-:Y:S02]  /*7f60*/  FMUL R157, R179.reuse, R153 ;  /* 0x00000099b39d7220 */ /* 0x040fe40000400000 */
[----:B------:R-:W0:Y:S01]  /*7f70*/  LDSM.16.M88.4 R152, [R125+0x13000] ;  /* 0x013000007d98783b */ /* 0x000e220000000200 */
[----:B------:R-:W-:Y:S01]  /*7f80*/  HMMA.16816.F32 R196, R100, R88, R196 ;  /* 0x0000005864c4723c */ /* 0x000fe200000018c4 */
[----:B------:R-:W-:Y:S01]  /*7f90*/  MOV R44, R32 ;  /* 0x00000020002c7202 */ /* 0x000fe20000000f00 */
[----:B------:R-:W-:Y:S01]  /*7fa0*/  IMAD.MOV.U32 R116, RZ, RZ, R165 ;  /* 0x000000ffff747224 */ /* 0x000fe200078e00a5 */
[----:B------:R-:W-:Y:S01]  /*7fb0*/  MOV R32, R164 ;  /* 0x000000a400207202 */ /* 0x000fe20000000f00 */
[----:B------:R-:W-:-:S04]  /*7fc0*/  FMUL R164, R179, R160 ;  /* 0x000000a0b3a47220 */ /* 0x000fc80000400000 */
[----:B------:R-:W-:Y:S01]  /*7fd0*/  HMMA.16816.F32 R120, R104, R88, R120 ;  /* 0x000000586878723c */ /* 0x000fe20000001878 */
[----:B------:R-:W-:-:S06]  /*7fe0*/  FMUL R165, R179, R161 ;  /* 0x000000a1b3a57220 */ /* 0x000fcc0000400000 */
[----:B------:R-:W-:Y:S01]  /*7ff0*/  MOV R89, R45 ;  /* 0x0000002d00597202 */ /* 0x000fe20000000f00 */
[----:B------:R-:W-:Y:S01]  /*8000*/  IMAD.MOV.U32 R88, RZ, RZ, R40 ;  /* 0x000000ffff587224 */ /* 0x000fe200078e0028 */
[----:B------:R-:W-:Y:S02]  /*8010*/  MOV R45, R33 ;  /* 0x00000021002d7202 */ /* 0x000fe40000000f00 */
[----:B------:R-:W-:Y:S01]  /*8020*/  MOV R40, R167 ;  /* 0x000000a700287202 */ /* 0x000fe20000000f00 */
[C---:B------:R-:W-:Y:S01]  /*8030*/  FMUL R167, R178.reuse, R163 ;  /* 0x000000a3b2a77220 */ /* 0x040fe20000400000 */
[----:B------:R-:W-:Y:S01]  /*8040*/  MOV R33, R166 ;  /* 0x000000a600217202 */ /* 0x000fe20000000f00 */
[----:B------:R-:W-:Y:S02]  /*8050*/  FMUL R166, R178, R162 ;  /* 0x000000a2b2a67220 */ /* 0x000fe40000400000 */
[----:B------:R-:W1:Y:S01]  /*8060*/  LDSM.16.M88.4 R160, [R125+0x13400] ;  /* 0x013400007da0783b */ /* 0x000e620000000200 */
[----:B------:R-:W-:Y:S01]  /*8070*/  MOV R124, R213 ;  /* 0x000000d5007c7202 */ /* 0x000fe20000000f00 */
[----:B------:R-:W-:-:S02]  /*8080*/  FMUL R220, R177, R228 ;  /* 0x000000e4b1dc7220 */ /* 0x000fc40000400000 */
[C---:B------:R-:W-:Y:S02]  /*8090*/  FMUL R221, R177.reuse, R229 ;  /* 0x000000e5b1dd7220 */ /* 0x040fe40000400000 */
[C---:B------:R-:W-:Y:S02]  /*80a0*/  FMUL R222, R124.reuse, R230 ;  /* 0x000000e67cde7220 */ /* 0x040fe40000400000 */
[----:B------:R-:W-:Y:S02]  /*80b0*/  FMUL R223, R124, R231 ;  /* 0x000000e77cdf7220 */ /* 0x000fe40000400000 */
[----:B------:R-:W-:-:S05]  /*80c0*/  FMUL R216, R177, R224 ;  /* 0x000000e0b1d87220 */ /* 0x000fca0000400000 */
[----:B0-----:R-:W-:Y:S01]  /*80d0*/  HMMA.16816.F32 R220, R100, R152, R220 ;  /* 0x0000009864dc723c */ /* 0x001fe200000018dc */
[----:B------:R-:W-:Y:S02]  /*80e0*/  FMUL R217, R177, R225 ;  /* 0x000000e1b1d97220 */ /* 0x000fe40000400000 */
[----:B------:R-:W-:-:S05]  /*80f0*/  FMUL R218, R124, R226 ;  /* 0x000000e27cda7220 */ /* 0x000fca0000400000 */
[----:B------:R-:W-:Y:S01]  /*8100*/  HMMA.16816.F32 R164, R104, R152, R164 ;  /* 0x0000009868a4723c */ /* 0x000fe200000018a4 */
[----:B------:R-:W-:-:S06]  /*8110*/  FMUL R219, R124, R227 ;  /* 0x000000e37cdb7220 */ /* 0x000fcc0000400000 */
[----:B------:R-:W-:Y:S02]  /*8120*/  MOV R152, R179 ;  /* 0x000000b300987202 */ /* 0x000fe40000000f00 */
[----:B------:R-:W-:Y:S01]  /*8130*/  MOV R153, R178 ;  /* 0x000000b200997202 */ /* 0x000fe20000000f00 */
[C---:B------:R-:W-:Y:S02]  /*8140*/  FMUL R224, R177.reuse, R232 ;  /* 0x000000e8b1e07220 */ /* 0x040fe40000400000 */
[----:B------:R-:W-:Y:S02]  /*8150*/  FMUL R225, R177, R233 ;  /* 0x000000e9b1e17220 */ /* 0x000fe40000400000 */
[C---:B------:R-:W-:Y:S02]  /*8160*/  FMUL R226, R124.reuse, R234 ;  /* 0x000000ea7ce27220 */ /* 0x040fe40000400000 */
[----:B------:R-:W-:Y:S02]  /*8170*/  FMUL R227, R124, R235 ;  /* 0x000000eb7ce37220 */ /* 0x000fe40000400000 */
[----:B------:R-:W-:-:S02]  /*8180*/  FMUL R168, R152, R168 ;  /* 0x000000a898a87220 */ /* 0x000fc40000400000 */
[----:B------:R-:W-:Y:S02]  /*8190*/  FMUL R169, R152, R169 ;  /* 0x000000a998a97220 */ /* 0x000fe40000400000 */
[C---:B------:R-:W-:Y:S02]  /*81a0*/  FMUL R170, R153.reuse, R170 ;  /* 0x000000aa99aa7220 */ /* 0x040fe40000400000 */
[----:B------:R-:W-:Y:S01]  /*81b0*/  FMUL R171, R153, R171 ;  /* 0x000000ab99ab7220 */ /* 0x000fe20000400000 */
[----:B------:R-:W-:Y:S01]  /*81c0*/  HMMA.16816.F32 R216, R100, R140, R216 ;  /* 0x0000008c64d8723c */ /* 0x000fe200000018d8 */
[C---:B------:R-:W-:Y:S02]  /*81d0*/  FMUL R212, R177.reuse, R180 ;  /* 0x000000b4b1d47220 */ /* 0x040fe40000400000 */
[----:B------:R-:W-:Y:S02]  /*81e0*/  FMUL R213, R177, R181 ;  /* 0x000000b5b1d57220 */ /* 0x000fe40000400000 */
[----:B------:R-:W-:-:S02]  /*81f0*/  FMUL R148, R179, R148 ;  /* 0x00000094b3947220 */ /* 0x000fc40000400000 */
[----:B------:R-:W-:Y:S01]  /*8200*/  FMUL R149, R179, R149 ;  /* 0x00000095b3957220 */ /* 0x000fe20000400000 */
[----:B------:R-:W-:Y:S01]  /*8210*/  HMMA.16816.F32 R156, R104, R140, R156 ;  /* 0x0000008c689c723c */ /* 0x000fe2000000189c */
[C---:B------:R-:W-:Y:S02]  /*8220*/  FMUL R150, R178.reuse, R150 ;  /* 0x00000096b2967220 */ /* 0x040fe40000400000 */
[----:B------:R-:W-:-:S04]  /*8230*/  FMUL R151, R178, R151 ;  /* 0x00000097b2977220 */ /* 0x000fc80000400000 */
[----:B------:R-:W-:Y:S01]  /*8240*/  MOV R140, R176 ;  /* 0x000000b0008c7202 */ /* 0x000fe20000000f00 */
[-C--:B-1----:R-:W-:Y:S08]  /*8250*/  HMMA.16816.F32 R224, R100, R160.reuse, R224 ;  /* 0x000000a064e0723c */ /* 0x082ff000000018e0 */
[----:B------:R-:W-:Y:S07]  /*8260*/  HMMA.16816.F32 R168, R104, R160, R168 ;  /* 0x000000a068a8723c */ /* 0x000fee00000018a8 */
[----:B------:R-:W-:-:S02]  /*8270*/  IMAD.MOV.U32 R161, RZ, RZ, R177 ;  /* 0x000000ffffa17224 */ /* 0x000fc400078e00b1 */
[----:B------:R-:W0:Y:S01]  /*8280*/  LDSM.16.M88.4 R176, [R125+0x13800] ;  /* 0x013800007db0783b */ /* 0x000e220000000200 */
[C---:B------:R-:W-:Y:S02]  /*8290*/  FMUL R214, R124.reuse, R182 ;  /* 0x000000b67cd67220 */ /* 0x040fe40000400000 */
[----:B------:R-:W-:Y:S02]  /*82a0*/  FMUL R215, R124, R183 ;  /* 0x000000b77cd77220 */ /* 0x000fe40000400000 */
[C---:B------:R-:W-:Y:S02]  /*82b0*/  FMUL R180, R152.reuse, R172 ;  /* 0x000000ac98b47220 */ /* 0x040fe40000400000 */
[----:B------:R-:W-:Y:S02]  /*82c0*/  FMUL R181, R152, R173 ;  /* 0x000000ad98b57220 */ /* 0x000fe40000400000 */
[C---:B------:R-:W-:Y:S02]  /*82d0*/  FMUL R182, R153.reuse, R174 ;  /* 0x000000ae99b67220 */ /* 0x040fe40000400000 */
[----:B------:R-:W-:-:S02]  /*82e0*/  FMUL R183, R153, R175 ;  /* 0x000000af99b77220 */ /* 0x000fc40000400000 */
[----:B------:R1:W2:Y:S01]  /*82f0*/  LDSM.16.M88.4 R172, [R125+0x13c00] ;  /* 0x013c00007dac783b */ /* 0x0002a20000000200 */
[----:B------:R-:W-:Y:S02]  /*8300*/  FFMA R77, R77, c[0x0][0x188], -R252 ;  /* 0x000062004d4d7a23 */ /* 0x000fe400000008fc */
[--C-:B------:R-:W-:Y:S02]  /*8310*/  FFMA R78, R78, c[0x0][0x188], -R140.reuse ;  /* 0x000062004e4e7a23 */ /* 0x100fe4000000088c */
[----:B------:R-:W-:Y:S02]  /*8320*/  FFMA R79, R79, c[0x0][0x188], -R140 ;  /* 0x000062004f4f7a23 */ /* 0x000fe4000000088c */
[----:B------:R-:W-:Y:S02]  /*8330*/  FMUL R77, R77, 1.4426950216293334961 ;  /* 0x3fb8aa3b4d4d7820 */ /* 0x000fe40000400000 */
[----:B------:R-:W-:Y:S02]  /*8340*/  FMUL R78, R78, 1.4426950216293334961 ;  /* 0x3fb8aa3b4e4e7820 */ /* 0x000fe40000400000 */
[----:B------:R-:W-:Y:S01]  /*8350*/  FMUL R79, R79, 1.4426950216293334961 ;  /* 0x3fb8aa3b4f4f7820 */ /* 0x000fe20000400000 */
[----:B------:R-:W-:Y:S01]  /*8360*/  HMMA.16816.F32 R212, R100, R132, R212 ;  /* 0x0000008464d4723c */ /* 0x000fe200000018d4 */
[----:B------:R-:W-:Y:S01]  /*8370*/  FMUL R228, R161, R236 ;  /* 0x000000eca1e47220 */ /* 0x000fe20000400000 */
[----:B------:R-:W3:Y:S01]  /*8380*/  MUFU.EX2 R160, R77 ;  /* 0x0000004d00a07308 */ /* 0x000ee20000000800 */
[----:B------:R-:W-:-:S02]  /*8390*/  FFMA R80, R80, c[0x0][0x188], -R252 ;  /* 0x0000620050507a23 */ /* 0x000fc400000008fc */
[----:B------:R-:W-:-:S03]  /*83a0*/  FFMA R81, R81, c[0x0][0x188], -R252 ;  /* 0x0000620051517a23 */ /* 0x000fc600000008fc */
[----:B------:R-:W-:Y:S02]  /*83b0*/  HMMA.16816.F32 R148, R104, R132, R148 ;  /* 0x000000846894723c */ /* 0x000fe40000001894 */
[----:B------:R-:W-:Y:S01]  /*83c0*/  MUFU.EX2 R236, R78 ;  /* 0x0000004e00ec7308 */ /* 0x000fe20000000800 */
[----:B------:R-:W-:Y:S01]  /*83d0*/  FMUL R229, R161, R237 ;  /* 0x000000eda1e57220 */ /* 0x000fe20000400000 */
[----:B------:R-:W-:Y:S01]  /*83e0*/  MOV R141, R116 ;  /* 0x00000074008d7202 */ /* 0x000fe20000000f00 */
[C---:B------:R-:W-:Y:S02]  /*83f0*/  FMUL R230, R124.reuse, R238 ;  /* 0x000000ee7ce67220 */ /* 0x040fe40000400000 */
[----:B------:R-:W-:-:S03]  /*8400*/  FMUL R231, R124, R239 ;  /* 0x000000ef7ce77220 */ /* 0x000fc60000400000 */
[----:B------:R-:W4:Y:S01]  /*8410*/  MUFU.EX2 R132, R79 ;  /* 0x0000004f00847308 */ /* 0x000f220000000800 */
[----:B------:R-:W-:Y:S01]  /*8420*/  MOV R116, R108 ;  /* 0x0000006c00747202 */ /* 0x000fe20000000f00 */
[----:B------:R-:W-:Y:S01]  /*8430*/  FMUL R80, R80, 1.4426950216293334961 ;  /* 0x3fb8aa3b50507820 */ /* 0x000fe20000400000 */
[----:B------:R-:W-:Y:S01]  /*8440*/  MOV R108, R88 ;  /* 0x00000058006c7202 */ /* 0x000fe20000000f00 */
[----:B------:R-:W-:Y:S01]  /*8450*/  FMUL R81, R81, 1.4426950216293334961 ;  /* 0x3fb8aa3b51517820 */ /* 0x000fe20000400000 */
[----:B------:R-:W-:Y:S01]  /*8460*/  MOV R88, R41 ;  /* 0x0000002900587202 */ /* 0x000fe20000000f00 */
[----:B------:R-:W-:Y:S01]  /*8470*/  FFMA R82, R82, c[0x0][0x188], -R140 ;  /* 0x0000620052527a23 */ /* 0x000fe2000000088c */
[----:B------:R-:W-:Y:S01]  /*8480*/  MOV R41, R24 ;  /* 0x0000001800297202 */ /* 0x000fe20000000f00 */
[----:B0-----:R-:W-:Y:S01]  /*8490*/  HMMA.16816.F32 R228, R100, R176, R228 ;  /* 0x000000b064e4723c */ /* 0x001fe200000018e4 */
[----:B------:R-:W-:Y:S01]  /*84a0*/  MOV R24, R2 ;  /* 0x0000000200187202 */ /* 0x000fe20000000f00 */
[----:B------:R-:W-:Y:S01]  /*84b0*/  MUFU.EX2 R133, R81 ;  /* 0x0000005100857308 */ /* 0x000fe20000000800 */
[----:B-1----:R-:W-:Y:S01]  /*84c0*/  MOV R125, R117 ;  /* 0x00000075007d7202 */ /* 0x002fe20000000f00 */
[----:B------:R-:W-:Y:S01]  /*84d0*/  FMUL R82, R82, 1.4426950216293334961 ;  /* 0x3fb8aa3b52527820 */ /* 0x000fe20000400000 */
[----:B------:R-:W-:-:S03]  /*84e0*/  MOV R117, R109 ;  /* 0x0000006d00757202 */ /* 0x000fc60000000f00 */
[----:B------:R-:W-:Y:S02]  /*84f0*/  HMMA.16816.F32 R180, R104, R176, R180 ;  /* 0x000000b068b4723c */ /* 0x000fe400000018b4 */
[----:B------:R-:W0:Y:S01]  /*8500*/  MUFU.EX2 R2, R80 ;  /* 0x0000005000027308 */ /* 0x000e220000000800 */
[----:B------:R-:W-:Y:S01]  /*8510*/  IMAD.MOV.U32 R109, RZ, RZ, R89 ;  /* 0x000000ffff6d7224 */ /* 0x000fe200078e0059 */
[----:B------:R-:W-:-:S03]  /*8520*/  MOV R89, R32 ;  /* 0x0000002000597202 */ /* 0x000fc60000000f00 */
[----:B------:R-:W-:Y:S01]  /*8530*/  MOV R177, R124 ;  /* 0x0000007c00b17202 */ /* 0x000fe20000000f00 */
[C---:B------:R-:W-:Y:S01]  /*8540*/  FMUL R240, R161.reuse, R240 ;  /* 0x000000f0a1f07220 */ /* 0x040fe20000400000 */
[----:B------:R-:W-:Y:S01]  /*8550*/  MOV R32, R20 ;  /* 0x0000001400207202 */ /* 0x000fe20000000f00 */
[----:B------:R-:W-:Y:S01]  /*8560*/  FMUL R241, R161, R241 ;  /* 0x000000f1a1f17220 */ /* 0x000fe20000400000 */
[----:B------:R-:W-:Y:S01]  /*8570*/  MOV R20, R0 ;  /* 0x0000000000147202 */ /* 0x000fe20000000f00 */
[C---:B------:R-:W-:Y:S01]  /*8580*/  FMUL R242, R177.reuse, R242 ;  /* 0x000000f2b1f27220 */ /* 0x040fe20000400000 */
[----:B---3--:R-:W-:Y:S01]  /*8590*/  STL [R1+0x18], R160 ;  /* 0x000018a001007387 */ /* 0x008fe20000100800 */
[----:B------:R-:W-:Y:S01]  /*85a0*/  FMUL R243, R177, R243 ;  /* 0x000000f3b1f37220 */ /* 0x000fe20000400000 */
[----:B------:R-:W1:Y:S01]  /*85b0*/  MUFU.EX2 R0, R82 ;  /* 0x0000005200007308 */ /* 0x000e620000000800 */
[----:B----4-:R-:W-:Y:S01]  /*85c0*/  F2FP.PACK_AB R77, R132, R236 ;  /* 0x000000ec844d723e */ /* 0x010fe200000000ff */
[----:B------:R3:W-:Y:S01]  /*85d0*/  STL [R1+0x14], R132 ;  /* 0x0000148401007387 */ /* 0x0007e20000100800 */
[----:B------:R-:W-:-:S02]  /*85e0*/  FFMA R53, R53, c[0x0][0x188], -R141 ;  /* 0x0000620035357a23 */ /* 0x000fc4000000088d */
[----:B------:R-:W-:Y:S01]  /*85f0*/  FFMA R9, R9, c[0x0][0x188], -R252 ;  /* 0x0000620009097a23 */ /* 0x000fe200000008fc */
[----:B--2---:R-:W-:Y:S01]  /*8600*/  HMMA.16816.F32 R100, R100, R172, R240 ;  /* 0x000000ac6464723c */ /* 0x004fe200000018f0 */
[----:B------:R-:W-:Y:S01]  /*8610*/  FMUL R53, R53, 1.4426950216293334961 ;  /* 0x3fb8aa3b35357820 */ /* 0x000fe20000400000 */
[----:B---3--:R-:W-:Y:S01]  /*8620*/  MOV R132, R40 ;  /* 0x0000002800847202 */ /* 0x008fe20000000f00 */
[----:B------:R-:W-:-:S04]  /*8630*/  FMUL R9, R9, 1.4426950216293334961 ;  /* 0x3fb8aa3b09097820 */ /* 0x000fc80000400000 */
[----:B------:R-:W-:Y:S01]  /*8640*/  MOV R241, R109 ;  /* 0x0000006d00f17202 */ /* 0x000fe20000000f00 */
[----:B------:R-:W-:Y:S01]  /*8650*/  IMAD.MOV.U32 R238, RZ, RZ, R132 ;  /* 0x000000ffffee7224 */ /* 0x000fe200078e0084 */
[----:B------:R-:W-:Y:S01]  /*8660*/  MOV R132, R108 ;  /* 0x0000006c00847202 */ /* 0x000fe20000000f00 */
[----:B0-----:R0:W-:Y:S01]  /*8670*/  STL [R1+0x23c], R2 ;  /* 0x00023c0201007387 */ /* 0x0011e20000100800 */
[----:B------:R-:W-:-:S03]  /*8680*/  F2FP.PACK_AB R78, R133, R2 ;  /* 0x00000002854e723e */ /* 0x000fc600000000ff */
[----:B-1----:R1:W-:Y:S01]  /*8690*/  STL [R1+0x240], R0 ;  /* 0x0002400001007387 */ /* 0x0023e20000100800 */
[----:B0-----:R-:W-:Y:S08]  /*86a0*/  MUFU.EX2 R2, R53 ;  /* 0x0000003500027308 */ /* 0x001ff00000000800 */
[----:B------:R0:W-:Y:S02]  /*86b0*/  MUFU.EX2 R53, R9 ;  /* 0x0000000900357308 */ /* 0x0001e40000000800 */
[----:B0-----:R-:W-:-:S04]  /*86c0*/  FADD R9, R132, R241 ;  /* 0x000000f184097221 */ /* 0x001fc80000000000 */
[----:B------:R-:W-:Y:S02]  /*86d0*/  FADD R9, R248, R9 ;  /* 0x00000009f8097221 */ /* 0x000fe40000000000 */
[----:B------:R-:W2:Y:S01]  /*86e0*/  LDL.LU R248, [R1+0x248] ;  /* 0x0002480001f87983 */ /* 0x000ea20000300800 */
[----:B------:R-:W-:Y:S02]  /*86f0*/  FFMA R237, R76, c[0x0][0x188], -R252 ;  /* 0x000062004ced7a23 */ /* 0x000fe400000008fc */
[----:B------:R-:W-:Y:S02]  /*8700*/  FFMA R83, R83, c[0x0][0x188], -R140 ;  /* 0x0000620053537a23 */ /* 0x000fe4000000088c */
[----:B------:R-:W-:Y:S02]  /*8710*/  FMUL R237, R237, 1.4426950216293334961 ;  /* 0x3fb8aa3beded7820 */ /* 0x000fe40000400000 */
[----:B------:R-:W-:-:S04]  /*8720*/  FMUL R83, R83, 1.4426950216293334961 ;  /* 0x3fb8aa3b53537820 */ /* 0x000fc80000400000 */
[----:B------:R-:W0:Y:S08]  /*8730*/  MUFU.EX2 R237, R237 ;  /* 0x000000ed00ed7308 */ /* 0x000e300000000800 */
[----:B------:R-:W3:Y:S01]  /*8740*/  MUFU.EX2 R124, R83 ;  /* 0x00000053007c7308 */ /* 0x000ee20000000800 */
[C---:B------:R-:W-:Y:S01]  /*8750*/  FMUL R96, R152.reuse, R96 ;  /* 0x0000006098607220 */ /* 0x040fe20000400000 */
[----:B------:R-:W4:Y:S01]  /*8760*/  S2R R132, SR_TID.X ;  /* 0x0000000000847919 */ /* 0x000f220000002100 */
[----:B------:R-:W-:-:S02]  /*8770*/  FMUL R97, R152, R97 ;  /* 0x0000006198617220 */ /* 0x000fc40000400000 */
[C---:B------:R-:W-:Y:S02]  /*8780*/  FMUL R98, R153.reuse, R98 ;  /* 0x0000006299627220 */ /* 0x040fe40000400000 */
[----:B------:R-:W-:Y:S01]  /*8790*/  FMUL R99, R153, R99 ;  /* 0x0000006399637220 */ /* 0x000fe20000400000 */
[----:B0-----:R-:W-:Y:S01]  /*87a0*/  F2FP.PACK_AB R76, R160, R237 ;  /* 0x000000eda04c723e */ /* 0x001fe200000000ff */
[----:B------:R-:W-:Y:S02]  /*87b0*/  IMAD.MOV.U32 R240, RZ, RZ, R20 ;  /* 0x000000fffff07224 */ /* 0x000fe400078e0014 */
[----:B------:R-:W-:Y:S01]  /*87c0*/  FFMA R20, R58, c[0x0][0x188], -R33 ;  /* 0x000062003a147a23 */ /* 0x000fe20000000821 */
[----:B---3--:R-:W-:Y:S02]  /*87d0*/  F2FP.PACK_AB R79, R124, R0 ;  /* 0x000000007c4f723e */ /* 0x008fe400000000ff */
[----:B------:R-:W-:Y:S01]  /*87e0*/  HMMA.16816.F32 R104, R104, R172, R96 ;  /* 0x000000ac6868723c */ /* 0x000fe20000001860 */
[----:B------:R-:W-:-:S02]  /*87f0*/  FFMA R57, R57, c[0x0][0x188], -R141 ;  /* 0x0000620039397a23 */ /* 0x000fc4000000088d */
[----:B------:R-:W-:Y:S02]  /*8800*/  FMUL R20, R20, 1.4426950216293334961 ;  /* 0x3fb8aa3b14147820 */ /* 0x000fe40000400000 */
[----:B------:R-:W-:-:S03]  /*8810*/  FFMA R52, R52, c[0x0][0x188], -R141 ;  /* 0x0000620034347a23 */ /* 0x000fc6000000088d */
[----:B------:R-:W-:Y:S01]  /*8820*/  HMMA.16816.F32 R96, R76, R110, R200 ;  /* 0x0000006e4c60723c */ /* 0x000fe200000018c8 */
[----:B------:R-:W-:Y:S02]  /*8830*/  FFMA R56, R56, c[0x0][0x188], -R141 ;  /* 0x0000620038387a23 */ /* 0x000fe4000000088d */
[--C-:B------:R-:W-:Y:S02]  /*8840*/  FFMA R54, R54, c[0x0][0x188], -R33.reuse ;  /* 0x0000620036367a23 */ /* 0x100fe40000000821 */
[--C-:B------:R-:W-:Y:S02]  /*8850*/  FFMA R55, R55, c[0x0][0x188], -R33.reuse ;  /* 0x0000620037377a23 */ /* 0x100fe40000000821 */
[----:B------:R-:W-:Y:S01]  /*8860*/  MOV R202, R140 ;  /* 0x0000008c00ca7202 */ /* 0x000fe20000000f00 */
[----:B------:R-:W-:Y:S01]  /*8870*/  FFMA R59, R59, c[0x0][0x188], -R33 ;  /* 0x000062003b3b7a23 */ /* 0x000fe20000000821 */
[----:B------:R-:W-:Y:S01]  /*8880*/  MOV R108, R41 ;  /* 0x00000029006c7202 */ /* 0x000fe20000000f00 */
[----:B------:R-:W-:Y:S01]  /*8890*/  FMUL R57, R57, 1.4426950216293334961 ;  /* 0x3fb8aa3b39397820 */ /* 0x000fe20000400000 */
[----:B------:R0:W-:Y:S01]  /*88a0*/  MUFU.EX2 R41, R20 ;  /* 0x0000001400297308 */ /* 0x0001e20000000800 */
[----:B------:R-:W-:-:S02]  /*88b0*/  FFMA R10, R10, c[0x0][0x188], -R202 ;  /* 0x000062000a0a7a23 */ /* 0x000fc400000008ca */
[----:B------:R-:W-:Y:S02]  /*88c0*/  FMUL R52, R52, 1.4426950216293334961 ;  /* 0x3fb8aa3b34347820 */ /* 0x000fe40000400000 */
[----:B------:R-:W-:Y:S02]  /*88d0*/  FMUL R56, R56, 1.4426950216293334961 ;  /* 0x3fb8aa3b38387820 */ /* 0x000fe40000400000 */
[----:B------:R-:W-:Y:S02]  /*88e0*/  FMUL R54, R54, 1.4426950216293334961 ;  /* 0x3fb8aa3b36367820 */ /* 0x000fe40000400000 */
[----:B------:R-:W-:Y:S02]  /*88f0*/  FMUL R55, R55, 1.4426950216293334961 ;  /* 0x3fb8aa3b37377820 */ /* 0x000fe40000400000 */
[----:B0-----:R-:W-:Y:S01]  /*8900*/  FMUL R20, R59, 1.4426950216293334961 ;  /* 0x3fb8aa3b3b147820 */ /* 0x001fe20000400000 */
[----:B------:R0:W-:Y:S01]  /*8910*/  MUFU.EX2 R40, R57 ;  /* 0x0000003900287308 */ /* 0x0001e20000000800 */
[----:B------:R-:W-:Y:S01]  /*8920*/  MOV R239, R125 ;  /* 0x0000007d00ef7202 */ /* 0x000fe20000000f00 */
[----:B------:R-:W-:Y:S01]  /*8930*/  FMUL R10, R10, 1.4426950216293334961 ;  /* 0x3fb8aa3b0a0a7820 */ /* 0x000fe20000400000 */
[----:B------:R-:W-:-:S02]  /*8940*/  MOV R242, R116 ;  /* 0x0000007400f27202 */ /* 0x000fc40000000f00 */
[----:B------:R-:W-:-:S03]  /*8950*/  MOV R243, R24 ;  /* 0x0000001800f37202 */ /* 0x000fc60000000f00 */
[----:B------:R-:W3:Y:S01]  /*8960*/  MUFU.EX2 R173, R52 ;  /* 0x0000003400ad7308 */ /* 0x000ee20000000800 */
[----:B0-----:R-:W-:-:S07]  /*8970*/  MOV R57, R3 ;  /* 0x0000000300397202 */ /* 0x001fce0000000f00 */
[----:B------:R-:W-:Y:S08]  /*8980*/  MUFU.EX2 R172, R56 ;  /* 0x0000003800ac7308 */ /* 0x000ff00000000800 */
[----:B-1----:R-:W-:Y:S08]  /*8990*/  MUFU.EX2 R0, R54 ;  /* 0x0000003600007308 */ /* 0x002ff00000000800 */
[----:B------:R-:W0:Y:S08]  /*89a0*/  MUFU.EX2 R3, R55 ;  /* 0x0000003700037308 */ /* 0x000e300000000800 */
[----:B------:R-:W1:Y:S08]  /*89b0*/  MUFU.EX2 R24, R20 ;  /* 0x0000001400187308 */ /* 0x000e700000000800 */
[----:B------:R0:W1:Y:S02]  /*89c0*/  MUFU.EX2 R52, R10 ;  /* 0x0000000a00347308 */ /* 0x0000640000000800 */
[----:B0-----:R-:W-:Y:S01]  /*89d0*/  FADD R10, R239, R242 ;  /* 0x000000f2ef0a7221 */ /* 0x001fe20000000000 */
[----:B----4-:R-:W-:-:S02]  /*89e0*/  SHF.L.U32 R239, R132, 0x1, RZ ;  /* 0x0000000184ef7819 */ /* 0x010fc400000006ff */
[----:B------:R-:W-:Y:S01]  /*89f0*/  LOP3.LUT R132, R132, 0x7, RZ, 0xc0, !PT ;  /* 0x0000000784847812 */ /* 0x000fe200078ec0ff */
[----:B------:R-:W-:-:S04]  /*8a00*/  FFMA R5, R5, c[0x0][0x188], -R252 ;  /* 0x0000620005057a23 */ /* 0x000fc800000008fc */
[----:B------:R-:W-:Y:S01]  /*8a10*/  IMAD R132, R132, 0x90, RZ ;  /* 0x0000009084847824 */ /* 0x000fe200078e02ff */
[----:B------:R-:W-:Y:S01]  /*8a20*/  HMMA.16816.F32 R80, R76, R22, R68 ;  /* 0x000000164c50723c */ /* 0x000fe20000001844 */
[--C-:B------:R-:W-:Y:S02]  /*8a30*/  FFMA R12, R12, c[0x0][0x188], -R141.reuse ;  /* 0x000062000c0c7a23 */ /* 0x100fe4000000088d */
[----:B------:R-:W-:Y:S01]  /*8a40*/  FFMA R13, R13, c[0x0][0x188], -R141 ;  /* 0x000062000d0d7a23 */ /* 0x000fe2000000088d */
[----:B------:R-:W-:Y:S01]  /*8a50*/  LOP3.LUT R132, R132, 0x30, R239, 0x78, !PT ;  /* 0x0000003084847812 */ /* 0x000fe200078e78ef */
[--C-:B------:R-:W-:Y:S02]  /*8a60*/  FFMA R14, R14, c[0x0][0x188], -R33.reuse ;  /* 0x000062000e0e7a23 */ /* 0x100fe40000000821 */
[----:B------:R-:W-:Y:S01]  /*8a70*/  FFMA R15, R15, c[0x0][0x188], -R33 ;  /* 0x000062000f0f7a23 */ /* 0x000fe20000000821 */
[----:B---3--:R-:W-:Y:S02]  /*8a80*/  F2FP.PACK_AB R68, R2, R173 ;  /* 0x000000ad0244723e */ /* 0x008fe400000000ff */
[----:B------:R-:W-:-:S02]  /*8a90*/  F2FP.PACK_AB R69, R3, R0 ;  /* 0x000000000345723e */ /* 0x000fc400000000ff */
[----:B------:R-:W-:Y:S02]  /*8aa0*/  F2FP.PACK_AB R70, R40, R172 ;  /* 0x000000ac2846723e */ /* 0x000fe400000000ff */
[----:B-1----:R-:W-:Y:S01]  /*8ab0*/  F2FP.PACK_AB R71, R24, R41 ;  /* 0x000000291847723e */ /* 0x002fe200000000ff */
[----:B------:R-:W-:Y:S01]  /*8ac0*/  FMUL R5, R5, 1.4426950216293334961 ;  /* 0x3fb8aa3b05057820 */ /* 0x000fe20000400000 */
[----:B------:R-:W-:Y:S01]  /*8ad0*/  LOP3.LUT R132, R132, 0x40, RZ, 0x3c, !PT ;  /* 0x0000004084847812 */ /* 0x000fe200078e3cff */
[----:B------:R-:W-:Y:S02]  /*8ae0*/  FMUL R12, R12, 1.4426950216293334961 ;  /* 0x3fb8aa3b0c0c7820 */ /* 0x000fe40000400000 */
[----:B------:R-:W-:Y:S02]  /*8af0*/  FMUL R13, R13, 1.4426950216293334961 ;  /* 0x3fb8aa3b0d0d7820 */ /* 0x000fe40000400000 */
[----:B------:R-:W-:Y:S02]  /*8b00*/  FMUL R14, R14, 1.4426950216293334961 ;  /* 0x3fb8aa3b0e0e7820 */ /* 0x000fe40000400000 */
[----:B------:R-:W-:Y:S01]  /*8b10*/  FMUL R15, R15, 1.4426950216293334961 ;  /* 0x3fb8aa3b0f0f7820 */ /* 0x000fe20000400000 */
[----:B------:R0:W-:Y:S01]  /*8b20*/  MUFU.EX2 R116, R5 ;  /* 0x0000000500747308 */ /* 0x0001e20000000800 */
[----:B------:R-:W-:Y:S01]  /*8b30*/  HMMA.16816.F32 R216, R76, R142, R216 ;  /* 0x0000008e4cd8723c */ /* 0x000fe200000018d8 */
[----:B------:R-:W-:-:S02]  /*8b40*/  FFMA R8, R8, c[0x0][0x188], -R252 ;  /* 0x0000620008087a23 */ /* 0x000fc400000008fc */
[----:B------:R-:W-:-:S04]  /*8b50*/  FFMA R4, R4, c[0x0][0x188], -R252 ;  /* 0x0000620004047a23 */ /* 0x000fc800000008fc */
[----:B------:R-:W-:Y:S01]  /*8b60*/  MUFU.EX2 R242, R15 ;  /* 0x0000000f00f27308 */ /* 0x000fe20000000800 */
[----:B------:R-:W-:Y:S01]  /*8b70*/  HMMA.16816.F32 R28, R68, R22, R28 ;  /* 0x00000016441c723c */ /* 0x000fe2000000181c */
[----:B0-----:R-:W-:Y:S02]  /*8b80*/  FADD R5, R243, R240 ;  /* 0x000000f0f3057221 */ /* 0x001fe40000000000 */
[----:B------:R-:W-:-:S04]  /*8b90*/  FMUL R8, R8, 1.4426950216293334961 ;  /* 0x3fb8aa3b08087820 */ /* 0x000fc80000400000 */
[----:B------:R-:W-:Y:S01]  /*8ba0*/  MUFU.EX2 R22, R13 ;  /* 0x0000000d00167308 */ /* 0x000fe20000000800 */
[----:B------:R-:W-:Y:S01]  /*8bb0*/  HMMA.16816.F32 R156, R68, R142, R156 ;  /* 0x0000008e449c723c */ /* 0x000fe2000000189c */
[----:B------:R-:W-:-:S06]  /*8bc0*/  FMUL R4, R4, 1.4426950216293334961 ;  /* 0x3fb8aa3b04047820 */ /* 0x000fcc0000400000 */
[----:B------:R-:W-:Y:S01]  /*8bd0*/  MUFU.EX2 R143, R12 ;  /* 0x0000000c008f7308 */ /* 0x000fe20000000800 */
[----:B------:R-:W-:Y:S01]  /*8be0*/  MOV R125, R117 ;  /* 0x00000075007d7202 */ /* 0x000fe20000000f00 */
[----:B------:R-:W-:-:S06]  /*8bf0*/  FFMA R16, R16, c[0x0][0x188], -R141 ;  /* 0x0000620010107a23 */ /* 0x000fcc000000088d */
[----:B------:R0:W-:Y:S02]  /*8c00*/  MUFU.EX2 R243, R14 ;  /* 0x0000000e00f37308 */ /* 0x0001e40000000800 */
[----:B0-----:R-:W0:Y:S06]  /*8c10*/  LDSM.16.M88.4 R12, [R132+0x10400] ;  /* 0x01040000840c783b */ /* 0x001e2c0000000200 */
[----:B------:R1:W3:Y:S01]  /*8c20*/  MUFU.EX2 R117, R8 ;  /* 0x0000000800757308 */ /* 0x0002e20000000800 */
[--C-:B------:R-:W-:Y:S02]  /*8c30*/  FFMA R6, R6, c[0x0][0x188], -R202.reuse ;  /* 0x0000620006067a23 */ /* 0x100fe400000008ca */
[----:B------:R-:W-:-:S02]  /*8c40*/  FFMA R7, R7, c[0x0][0x188], -R202 ;  /* 0x0000620007077a23 */ /* 0x000fc400000008ca */
[----:B------:R-:W-:Y:S02]  /*8c50*/  FFMA R11, R11, c[0x0][0x188], -R202 ;  /* 0x000062000b0b7a23 */ /* 0x000fe400000008ca */
[----:B------:R-:W-:Y:S01]  /*8c60*/  FMUL R16, R16, 1.4426950216293334961 ;  /* 0x3fb8aa3b10107820 */ /* 0x000fe20000400000 */
[----:B------:R4:W-:Y:S01]  /*8c70*/  MUFU.EX2 R140, R4 ;  /* 0x00000004008c7308 */ /* 0x0009e20000000800 */
[--C-:B-1----:R-:W-:Y:S02]  /*8c80*/  FFMA R8, R19, c[0x0][0x188], -R33.reuse ;  /* 0x0000620013087a23 */ /* 0x102fe40000000821 */
[----:B------:R-:W-:Y:S01]  /*8c90*/  FFMA R18, R18, c[0x0][0x188], -R33 ;  /* 0x0000620012127a23 */ /* 0x000fe20000000821 */
[----:B------:R-:W-:Y:S01]  /*8ca0*/  MOV R109, R88 ;  /* 0x00000058006d7202 */ /* 0x000fe20000000f00 */
[----:B------:R-:W-:Y:S02]  /*8cb0*/  FMUL R240, R8, 1.4426950216293334961 ;  /* 0x3fb8aa3b08f07820 */ /* 0x000fe40000400000 */
[----:B----4-:R-:W-:Y:S01]  /*8cc0*/  FFMA R4, R17, c[0x0][0x188], -R141 ;  /* 0x0000620011047a23 */ /* 0x010fe2000000088d */
[----:B------:R-:W-:Y:S01]  /*8cd0*/  MOV R56, R244 ;  /* 0x000000f400387202 */ /* 0x000fe20000000f00 */
[----:B------:R-:W-:Y:S01]  /*8ce0*/  FMUL R6, R6, 1.4426950216293334961 ;  /* 0x3fb8aa3b06067820 */ /* 0x000fe20000400000 */
[----:B------:R-:W1:Y:S01]  /*8cf0*/  MUFU.EX2 R88, R16 ;  /* 0x0000001000587308 */ /* 0x000e620000000800 */
[----:B------:R-:W-:-:S02]  /*8d00*/  FMUL R7, R7, 1.4426950216293334961 ;  /* 0x3fb8aa3b07077820 */ /* 0x000fc40000400000 */
[----:B------:R-:W-:Y:S02]  /*8d10*/  FMUL R11, R11, 1.4426950216293334961 ;  /* 0x3fb8aa3b0b0b7820 */ /* 0x000fe40000400000 */
[----:B------:R-:W-:Y:S02]  /*8d20*/  FMUL R4, R4, 1.4426950216293334961 ;  /* 0x3fb8aa3b04047820 */ /* 0x000fe40000400000 */
[----:B------:R-:W-:Y:S01]  /*8d30*/  FMUL R18, R18, 1.4426950216293334961 ;  /* 0x3fb8aa3b12127820 */ /* 0x000fe20000400000 */
[----:B------:R-:W-:Y:S01]  /*8d40*/  MUFU.EX2 R176, R6 ;  /* 0x0000000600b07308 */ /* 0x000fe20000000800 */
[C---:B------:R-:W-:Y:S07]  /*8d50*/  HMMA.16816.F32 R224, R76.reuse, R162, R224 ;  /* 0x000000a24ce0723c */ /* 0x040fee00000018e0 */
[----:B------:R-:W4:Y:S01]  /*8d60*/  MUFU.EX2 R244, R7 ;  /* 0x0000000700f47308 */ /* 0x000f220000000800 */
[C---:B------:R-:W-:Y:S07]  /*8d70*/  HMMA.16816.F32 R204, R76.reuse, R118, R204 ;  /* 0x000000764ccc723c */ /* 0x040fee00000018cc */
[----:B------:R-:W0:Y:S01]  /*8d80*/  MUFU.EX2 R142, R11 ;  /* 0x0000000b008e7308 */ /* 0x000e220000000800 */
[----:B------:R-:W-:Y:S07]  /*8d90*/  HMMA.16816.F32 R232, R76, R126, R208 ;  /* 0x0000007e4ce8723c */ /* 0x000fee00000018d0 */
[----:B------:R0:W1:Y:S01]  /*8da0*/  MUFU.EX2 R160, R4 ;  /* 0x0000000400a07308 */ /* 0x0000620000000800 */
[----:B------:R-:W-:Y:S07]  /*8db0*/  HMMA.16816.F32 R136, R68, R118, R136 ;  /* 0x000000764488723c */ /* 0x000fee0000001888 */
[----:B------:R-:W-:Y:S01]  /*8dc0*/  MUFU.EX2 R241, R18 ;  /* 0x0000001200f17308 */ /* 0x000fe20000000800 */
[----:B0-----:R-:W-:-:S02]  /*8dd0*/  FADD R4, R56, R57 ;  /* 0x0000003938047221 */ /* 0x001fc40000000000 */
[C---:B------:R-:W-:Y:S05]  /*8de0*/  HMMA.16816.F32 R56, R68.reuse, R162, R168 ;  /* 0x000000a24438723c */ /* 0x040fea00000018a8 */
[----:B------:R-:W0:Y:S02]  /*8df0*/  MUFU.EX2 R240, R240 ;  /* 0x000000f000f07308 */ /* 0x000e240000000800 */
[----:B------:R-:W-:Y:S02]  /*8e00*/  MOV R168, R53 ;  /* 0x0000003500a87202 */ /* 0x000fe40000000f00 */
[----:B------:R-:W-:Y:S02]  /*8e10*/  MOV R162, R52 ;  /* 0x0000003400a27202 */ /* 0x000fe40000000f00 */
[----:B------:R-:W-:Y:S01]  /*8e20*/  HMMA.16816.F32 R52, R68, R178, R180 ;  /* 0x000000b24434723c */ /* 0x000fe200000018b4 */
[----:B------:R-:W-:-:S06]  /*8e30*/  MOV R203, R125 ;  /* 0x0000007d00cb7202 */ /* 0x000fcc0000000f00 */
[----:B---3--:R-:W-:Y:S01]  /*8e40*/  IMAD.MOV.U32 R183, RZ, RZ, R117 ;  /* 0x000000ffffb77224 */ /* 0x008fe200078e0075 */
[----:B------:R-:W-:Y:S01]  /*8e50*/  MOV R181, R116 ;  /* 0x0000007400b57202 */ /* 0x000fe20000000f00 */
[----:B------:R-:W-:Y:S01]  /*8e60*/  HMMA.16816.F32 R208, R76, R174, R100 ;  /* 0x000000ae4cd0723c */ /* 0x000fe20000001864 */
[----:B------:R-:W3:Y:S01]  /*8e70*/  LDSM.16.M88.4 R116, [R132+0x11800] ;  /* 0x011800008474783b */ /* 0x000ee20000000200 */
[----:B------:R-:W-:-:S05]  /*8e80*/  FADD R20, R238, R4 ;  /* 0x00000004ee147221 */ /* 0x000fca0000000000 */
[----:B------:R-:W-:Y:S01]  /*8e90*/  MOV R103, R124 ;  /* 0x0000007c00677202 */ /* 0x000fe20000000f00 */
[----:B------:R-:W-:Y:S01]  /*8ea0*/  HMMA.16816.F32 R144, R68, R126, R144 ;  /* 0x0000007e4490723c */ /* 0x000fe20000001890 */
[----:B------:R-:W0:Y:S01]  /*8eb0*/  LDSM.16.M88.4 R124, [R132+0x11c00] ;  /* 0x011c0000847c783b */ /* 0x000e220000000200 */
[----:B------:R-:W-:Y:S01]  /*8ec0*/  FADD R21, R21, R5 ;  /* 0x0000000515157221 */ /* 0x000fe20000000000 */
[----:B-1----:R-:W-:Y:S02]  /*8ed0*/  MOV R182, R88 ;  /* 0x0000005800b67202 */ /* 0x002fe40000000f00 */
[----:B------:R-:W1:Y:S03]  /*8ee0*/  LDSM.16.M88.4 R4, [R132+0x10000] ;  /* 0x010000008404783b */ /* 0x000e660000000200 */
[----:B------:R-:W-:Y:S01]  /*8ef0*/  HMMA.16816.F32 R220, R76, R154, R220 ;  /* 0x0000009a4cdc723c */ /* 0x000fe200000018dc */
[----:B------:R-:W-:-:S02]  /*8f00*/  F2FP.PACK_AB R200, R181, R140 ;  /* 0x0000008cb5c8723e */ /* 0x000fc400000000ff */
[----:B----4-:R-:W-:-:S05]  /*8f10*/  F2FP.PACK_AB R201, R244, R176 ;  /* 0x000000b0f4c9723e */ /* 0x010fca00000000ff */
[----:B------:R-:W-:Y:S01]  /*8f20*/  HMMA.16816.F32 R164, R68, R154, R164 ;  /* 0x0000009a44a4723c */ /* 0x000fe200000018a4 */
[----:B------:R-:W-:-:S06]  /*8f30*/  FADD R10, R108, R10 ;  /* 0x0000000a6c0a7221 */ /* 0x000fcc0000000000 */
[----:B------:R-:W-:Y:S01]  /*8f40*/  MOV R155, R103 ;  /* 0x00000067009b7202 */ /* 0x000fe20000000f00 */
[C---:B------:R-:W-:Y:S01]  /*8f50*/  HMMA.16816.F32 R84, R76.reuse, R62, R84 ;  /* 0x0000003e4c54723c */ /* 0x040fe20000001854 */
[----:B------:R-:W-:Y:S02]  /*8f60*/  MOV R154, R202 ;  /* 0x000000ca009a7202 */ /* 0x000fe40000000f00 */
[----:B------:R-:W-:Y:S02]  /*8f70*/  MOV R103, R203 ;  /* 0x000000cb00677202 */ /* 0x000fe40000000f00 */
[----:B------:R-:W-:Y:S02]  /*8f80*/  F2FP.PACK_AB R202, R168, R183 ;  /* 0x000000b7a8ca723e */ /* 0x000fe400000000ff */
[----:B------:R-:W-:Y:S01]  /*8f90*/  F2FP.PACK_AB R203, R142, R162 ;  /* 0x000000a28ecb723e */ /* 0x000fe200000000ff */
[----:B------:R-:W-:Y:S01]  /*8fa0*/  HMMA.16816.F32 R72, R76, R26, R72 ;  /* 0x0000001a4c48723c */ /* 0x000fe20000001848 */
[----:B------:R-:W-:-:S07]  /*8fb0*/  MOV R180, R25 ;  /* 0x0000001900b47202 */ /* 0x000fce0000000f00 */
[----:B------:R-:W-:Y:S01]  /*8fc0*/  HMMA.16816.F32 R184, R76, R34, R184 ;  /* 0x000000224cb8723c */ /* 0x000fe200000018b8 */
[----:B------:R-:W-:-:S07]  /*8fd0*/  MOV R163, R24 ;  /* 0x0000001800a37202 */ /* 0x000fce0000000f00 */
[C---:B------:R-:W-:Y:S08]  /*8fe0*/  HMMA.16816.F32 R188, R76.reuse, R42, R188 ;  /* 0x0000002a4cbc723c */ /* 0x040ff000000018bc */
[C---:B------:R-:W-:Y:S08]  /*8ff0*/  HMMA.16816.F32 R192, R76.reuse, R46, R192 ;  /* 0x0000002e4cc0723c */ /* 0x040ff000000018c0 */
[C---:B------:R-:W-:Y:S08]  /*9000*/  HMMA.16816.F32 R196, R76.reuse, R90, R196 ;  /* 0x0000005a4cc4723c */ /* 0x040ff000000018c4 */
[C---:B------:R-:W-:Y:S08]  /*9010*/  HMMA.16816.F32 R212, R76.reuse, R134, R212 ;  /* 0x000000864cd4723c */ /* 0x040ff000000018d4 */
[----:B------:R-:W-:Y:S07]  /*9020*/  HMMA.16816.F32 R228, R76, R178, R228 ;  /* 0x000000b24ce4723c */ /* 0x000fee00000018e4 */
[----:B------:R-:W-:-:S02]  /*9030*/  F2FP.PACK_AB R76, R22, R143 ;  /* 0x0000008f164c723e */ /* 0x000fc400000000ff */
[----:B------:R-:W-:Y:S02]  /*9040*/  F2FP.PACK_AB R77, R242, R243 ;  /* 0x000000f3f24d723e */ /* 0x000fe400000000ff */
[----:B------:R-:W-:Y:S02]  /*9050*/  F2FP.PACK_AB R78, R160, R182 ;  /* 0x000000b6a04e723e */ /* 0x000fe400000000ff */
[----:B0-----:R-:W-:Y:S01]  /*9060*/  F2FP.PACK_AB R79, R240, R241 ;  /* 0x000000f1f04f723e */ /* 0x001fe200000000ff */
[----:B------:R-:W-:Y:S01]  /*9070*/  HMMA.16816.F32 R36, R68, R26, R36 ;  /* 0x0000001a4424723c */ /* 0x000fe20000001824 */
[----:B------:R-:W-:Y:S01]  /*9080*/  FADD R20, R109, R20 ;  /* 0x000000146d147221 */ /* 0x000fe20000000000 */
[----:B------:R-:W-:Y:S01]  /*9090*/  MOV R102, R133 ;  /* 0x0000008500667202 */ /* 0x000fe20000000f00 */
[----:B------:R-:W-:Y:S02]  /*90a0*/  FADD R21, R89, R21 ;  /* 0x0000001559157221 */ /* 0x000fe40000000000 */
[----:B------:R-:W-:-:S03]  /*90b0*/  FADD R239, R44, R9 ;  /* 0x000000092cef7221 */ /* 0x000fc60000000000 */
[----:B------:R-:W-:Y:S01]  /*90c0*/  HMMA.16816.F32 R120, R68, R90, R120 ;  /* 0x0000005a4478723c */ /* 0x000fe20000001878 */
[----:B------:R-:W-:Y:S01]  /*90d0*/  FADD R238, R45, R10 ;  /* 0x0000000a2dee7221 */ /* 0x000fe20000000000 */
[----:B------:R-:W-:Y:S04]  /*90e0*/  LDSM.16.M88.4 R88, [R132+0x11000] ;  /* 0x011000008458783b */ /* 0x000fe80000000200 */
[----:B------:R-:W-:Y:S02]  /*90f0*/  LDSM.16.M88.4 R8, [R132+0x10800] ;  /* 0x010800008408783b */ /* 0x000fe40000000200 */
[-C--:B------:R-:W-:Y:S08]  /*9100*/  HMMA.16816.F32 R24, R200, R12.reuse, R80 ;  /* 0x0000000cc818723c */ /* 0x080ff00000001850 */
[----:B------:R-:W-:Y:S07]  /*9110*/  HMMA.16816.F32 R28, R76, R12, R28 ;  /* 0x0000000c4c1c723c */ /* 0x000fee000000181c */
[----:B------:R-:W-:Y:S01]  /*9120*/  MOV R12, R152 ;  /* 0x00000098000c7202 */ /* 0x000fe20000000f00 */
[C---:B------:R-:W-:Y:S01]  /*9130*/  HMMA.16816.F32 R112, R68.reuse, R46, R112 ;  /* 0x0000002e4470723c */ /* 0x040fe20000001870 */
[----:B------:R-:W-:Y:S04]  /*9140*/  LDSM.16.M88.4 R44, [R132+0x10c00] ;  /* 0x010c0000842c783b */ /* 0x000fe80000000200 */
[----:B------:R-:W0:Y:S03]  /*9150*/  S2R R152, SR_TID.X ;  /* 0x0000000000987919 */ /* 0x000e260000002100 */
[C---:B------:R-:W-:Y:S01]  /*9160*/  HMMA.16816.F32 R128, R68.reuse, R110, R128 ;  /* 0x0000006e4480723c */ /* 0x040fe20000001880 */
[----:B------:R-:W-:Y:S07]  /*9170*/  LDSM.16.M88.4 R108, [R132+0x11400] ;  /* 0x01140000846c783b */ /* 0x000fee0000000200 */
[C---:B------:R-:W-:Y:S01]  /*9180*/  HMMA.16816.F32 R148, R68.reuse, R134, R148 ;  /* 0x000000864494723c */ /* 0x040fe20000001894 */
[----:B------:R-:W4:Y:S07]  /*9190*/  LDSM.16.M88.4 R132, [R132+0x12000] ;  /* 0x012000008484783b */ /* 0x000f2e0000000200 */
[----:B------:R-:W-:Y:S01]  /*91a0*/  HMMA.16816.F32 R64, R68, R62, R64 ;  /* 0x0000003e4440723c */ /* 0x000fe20000001840 */
[----:B------:R-:W-:-:S07]  /*91b0*/  MOV R23, R102 ;  /* 0x0000006600177202 */ /* 0x000fce0000000f00 */
[-C--:B---3--:R-:W-:Y:S08]  /*91c0*/  HMMA.16816.F32 R80, R200, R116.reuse, R196 ;  /* 0x00000074c850723c */ /* 0x088ff000000018c4 */
[----:B------:R-:W-:Y:S07]  /*91d0*/  HMMA.16816.F32 R120, R76, R116, R120 ;  /* 0x000000744c78723c */ /* 0x000fee0000001878 */
[----:B------:R-:W-:-:S02]  /*91e0*/  MOV R116, R103 ;  /* 0x0000006700747202 */ /* 0x000fc40000000f00 */
[----:B------:R-:W-:Y:S07]  /*91f0*/  HMMA.16816.F32 R100, R200, R124, R96 ;  /* 0x0000007cc864723c */ /* 0x000fee0000001860 */
[----:B0-----:R-:W-:Y:S01]  /*9200*/  LOP3.LUT R99, R152, 0x7, RZ, 0xc0, !PT ;  /* 0x0000000798637812 */ /* 0x001fe200078ec0ff */
[----:B------:R-:W-:Y:S04]  /*9210*/  HMMA.16816.F32 R48, R68, R34, R48 ;  /* 0x000000224430723c */ /* 0x000fe80000001830 */
[----:B------:R-:W-:-:S04]  /*9220*/  IMAD R99, R99, 0x90, RZ ;  /* 0x0000009063637824 */ /* 0x000fc800078e02ff */
[C---:B------:R-:W-:Y:S08]  /*9230*/  HMMA.16816.F32 R92, R68.reuse, R42, R92 ;  /* 0x0000002a445c723c */ /* 0x040ff0000000185c */
[----:B------:R-:W-:Y:S08]  /*9240*/  HMMA.16816.F32 R16, R68, R174, R104 ;  /* 0x000000ae4410723c */ /* 0x000ff00000001868 */
[----:B-1----:R-:W-:Y:S07]  /*9250*/  HMMA.16816.F32 R68, R76, R4, R64 ;  /* 0x000000044c44723c */ /* 0x002fee0000001840 */
[----:B------:R-:W-:-:S02]  /*9260*/  MOV R66, R153 ;  /* 0x0000009900427202 */ /* 0x000fc40000000f00 */
[----:B------:R-:W-:-:S04]  /*9270*/  SHF.L.U32 R153, R152, 0x1, RZ ;  /* 0x0000000198997819 */ /* 0x000fc800000006ff */
[----:B------:R-:W-:Y:S01]  /*9280*/  LOP3.LUT R99, R99, 0x30, R153, 0x78, !PT ;  /* 0x0000003063637812 */ /* 0x000fe200078e7899 */
[C---:B------:R-:W-:Y:S03]  /*9290*/  HMMA.16816.F32 R84, R200.reuse, R4, R84 ;  /* 0x00000004c854723c */ /* 0x040fe60000001854 */
[----:B------:R-:W-:Y:S01]  /*92a0*/  LOP3.LUT R99, R99, 0x40, RZ, 0x3c, !PT ;  /* 0x0000004063637812 */ /* 0x000fe200078e3cff */
[----:B------:R-:W-:Y:S01]  /*92b0*/  IMAD.MOV.U32 R179, RZ, RZ, R32 ;  /* 0x000000ffffb37224 */ /* 0x000fe200078e0020 */
[----:B------:R-:W-:Y:S02]  /*92c0*/  MOV R169, R33 ;  /* 0x0000002100a97202 */ /* 0x000fe40000000f00 */
[----:B------:R-:W-:Y:S01]  /*92d0*/  MOV R64, R142 ;  /* 0x0000008e00407202 */ /* 0x000fe20000000f00 */
[----:B----4-:R-:W-:Y:S01]  /*92e0*/  HMMA.16816.F32 R104, R200, R132, R204 ;  /* 0x00000084c868723c */ /* 0x010fe200000018cc */
[----:B------:R-:W-:Y:S01]  /*92f0*/  MOV R5, R143 ;  /* 0x0000008f00057202 */ /* 0x000fe20000000f00 */
[----:B------:R-:W-:-:S02]  /*9300*/  FADD R237, R237, R20 ;  /* 0x00000014eded7221 */ /* 0x000fc40000000000 */
[----:B------:R-:W-:-:S04]  /*9310*/  FADD R236, R236, R21 ;  /* 0x00000015ecec7221 */ /* 0x000fc80000000000 */
[----:B------:R-:W-:Y:S07]  /*9320*/  HMMA.16816.F32 R136, R76, R132, R136 ;  /* 0x000000844c88723c */ /* 0x000fee0000001888 */
[----:B------:R-:W-:Y:S01]  /*9330*/  MOV R132, R140 ;  /* 0x0000008c00847202 */ /* 0x000fe20000000f00 */
[C---:B------:R-:W-:Y:S01]  /*9340*/  HMMA.16816.F32 R32, R200.reuse, R8, R72 ;  /* 0x00000008c820723c */ /* 0x040fe20000001848 */
[----:B------:R-:W-:Y:S02]  /*9350*/  MOV R133, R141 ;  /* 0x0000008d00857202 */ /* 0x000fe40000000f00 */
[----:B------:R-:W0:Y:S05]  /*9360*/  LDSM.16.M88.4 R140, [R99+0x12400] ;  /* 0x01240000638c783b */ /* 0x000e2a0000000200 */
[-C--:B------:R-:W-:Y:S08]  /*9370*/  HMMA.16816.F32 R72, R200, R108.reuse, R192 ;  /* 0x0000006cc848723c */ /* 0x080ff000000018c0 */
[----:B------:R-:W-:Y:S07]  /*9380*/  HMMA.16816.F32 R112, R76, R108, R112 ;  /* 0x0000006c4c70723c */ /* 0x000fee0000001870 */
[----:B------:R-:W-:-:S02]  /*9390*/  MOV R109, R22 ;  /* 0x00000016006d7202 */ /* 0x000fc40000000f00 */
[----:B------:R-:W-:Y:S02]  /*93a0*/  MOV R108, R23 ;  /* 0x00000017006c7202 */ /* 0x000fe40000000f00 */
[----:B------:R-:W1:Y:S01]  /*93b0*/  LDSM.16.M88.4 R20, [R99+0x12800] ;  /* 0x012800006314783b */ /* 0x000e620000000200 */
[----:B------:R-:W-:Y:S02]  /*93c0*/  MOV R171, R41 ;  /* 0x0000002900ab7202 */ /* 0x000fe40000000f00 */
[----:B------:R-:W-:Y:S02]  /*93d0*/  MOV R170, R40 ;  /* 0x0000002800aa7202 */ /* 0x000fe40000000f00 */
[----:B------:R-:W-:Y:S01]  /*93e0*/  MOV R67, R60 ;  /* 0x0000003c00437202 */ /* 0x000fe20000000f00 */
[----:B------:R-:W-:Y:S01]  /*93f0*/  HMMA.16816.F32 R40, R200, R44, R184 ;  /* 0x0000002cc828723c */ /* 0x000fe200000018b8 */
[----:B------:R-:W-:Y:S02]  /*9400*/  MOV R13, R61 ;  /* 0x0000003d000d7202 */ /* 0x000fe40000000f00 */
[----:B------:R-:W-:-:S02]  /*9410*/  MOV R206, R183 ;  /* 0x000000b700ce7202 */ /* 0x000fc40000000f00 */
[----:B------:R-:W-:-:S03]  /*9420*/  MOV R183, R154 ;  /* 0x0000009a00b77202 */ /* 0x000fc60000000f00 */
[C---:B------:R-:W-:Y:S07]  /*9430*/  HMMA.16816.F32 R60, R76.reuse, R44, R48 ;  /* 0x0000002c4c3c723c */ /* 0x040fee0000001830 */
[----:B------:R-:W-:Y:S02]  /*9440*/  IMAD.MOV.U32 R45, RZ, RZ, R155 ;  /* 0x000000ffff2d7224 */ /* 0x000fe400078e009b */
[----:B------:R-:W3:Y:S01]  /*9450*/  LDSM.16.M88.4 R152, [R99+0x12c00] ;  /* 0x012c00006398783b */ /* 0x000ee20000000200 */
[----:B------:R-:W-:Y:S01]  /*9460*/  IMAD.MOV.U32 R205, RZ, RZ, R182 ;  /* 0x000000ffffcd7224 */ /* 0x000fe200078e00b6 */
[----:B------:R-:W-:Y:S01]  /*9470*/  MOV R204, R180 ;  /* 0x000000b400cc7202 */ /* 0x000fe20000000f00 */
[----:B------:R-:W-:Y:S01]  /*9480*/  HMMA.16816.F32 R36, R76, R8, R36 ;  /* 0x000000084c24723c */ /* 0x000fe20000001824 */
[----:B------:R-:W-:-:S02]  /*9490*/  MOV R182, R171 ;  /* 0x000000ab00b67202 */ /* 0x000fc40000000f00 */
[----:B------:R-:W-:Y:S02]  /*94a0*/  MOV R180, R169 ;  /* 0x000000a900b47202 */ /* 0x000fe40000000f00 */
[----:B------:R-:W-:Y:S02]  /*94b0*/  MOV R117, R176 ;  /* 0x000000b000757202 */ /* 0x000fe40000000f00 */
[----:B------:R-:W-:Y:S01]  /*94c0*/  IMAD.MOV.U32 R9, RZ, RZ, R177 ;  /* 0x000000ffff097224 */ /* 0x000fe200078e00b1 */
[----:B------:R-:W-:Y:S07]  /*94d0*/  HMMA.16816.F32 R128, R76, R124, R128 ;  /* 0x0000007c4c80723c */ /* 0x000fee0000001880 */
[----:B------:R-:W-:-:S02]  /*94e0*/  MOV R124, R179 ;  /* 0x000000b3007c7202 */ /* 0x000fc40000000f00 */
[----:B0-----:R-:W-:Y:S07]  /*94f0*/  HMMA.16816.F32 R176, R200, R140, R232 ;  /* 0x0000008cc8b0723c */ /* 0x001fee00000018e8 */
[----:B------:R-:W-:Y:S01]  /*9500*/  MOV R235, R183 ;  /* 0x000000b700eb7202 */ /* 0x000fe20000000f00 */
[----:B------:R-:W-:Y:S01]  /*9510*/  IMAD.MOV.U32 R234, RZ, RZ, R182 ;  /* 0x000000ffffea7224 */ /* 0x000fe200078e00b6 */
[----:B------:R-:W-:Y:S02]  /*9520*/  MOV R233, R180 ;  /* 0x000000b400e97202 */ /* 0x000fe40000000f00 */
[----:B------:R-:W-:-:S02]  /*9530*/  MOV R232, R181 ;  /* 0x000000b500e87202 */ /* 0x000fc40000000f00 */
[C---:B-1----:R-:W-:Y:S07]  /*9540*/  HMMA.16816.F32 R180, R200.reuse, R20, R212 ;  /* 0x00000014c8b4723c */ /* 0x042fee00000018d4 */
[----:B------:R-:W-:Y:S02]  /*9550*/  MOV R215, R133 ;  /* 0x0000008500d77202 */ /* 0x000fe40000000f00 */
[----:B------:R-:W-:Y:S02]  /*9560*/  MOV R214, R235 ;  /* 0x000000eb00d67202 */ /* 0x000fe40000000f00 */
[----:B------:R-:W-:Y:S01]  /*9570*/  MOV R133, R124 ;  /* 0x0000007c00857202 */ /* 0x000fe20000000f00 */
[----:B---3--:R-:W-:Y:S01]  /*9580*/  HMMA.16816.F32 R184, R200, R152, R216 ;  /* 0x00000098c8b8723c */ /* 0x008fe200000018d8 */
[----:B------:R-:W-:Y:S01]  /*9590*/  MOV R124, R116 ;  /* 0x00000074007c7202 */ /* 0x000fe20000000f00 */
[----:B------:R-:W3:Y:S01]  /*95a0*/  LDL.LU R235, [R1] ;  /* 0x0000000001eb7983 */ /* 0x000ee20000300800 */
[----:B------:R-:W-:Y:S01]  /*95b0*/  MOV R116, R13 ;  /* 0x0000000d00747202 */ /* 0x000fe20000000f00 */
[----:B--2---:R-:W-:Y:S01]  /*95c0*/  FFMA R13, R248, c[0x0][0x188], -R252 ;  /* 0x00006200f80d7a23 */ /* 0x004fe200000008fc */
[----:B------:R-:W-:-:S02]  /*95d0*/  MOV R248, R214 ;  /* 0x000000d600f87202 */ /* 0x000fc40000000f00 */
[----:B------:R-:W-:Y:S01]  /*95e0*/  MOV R213, R215 ;  /* 0x000000d700d57202 */ /* 0x000fe20000000f00 */
[----:B------:R-:W-:Y:S01]  /*95f0*/  IMAD.MOV.U32 R215, RZ, RZ, R232 ;  /* 0x000000ffffd77224 */ /* 0x000fe200078e00e8 */
[----:B------:R-:W-:Y:S02]  /*9600*/  MOV R214, R233 ;  /* 0x000000e900d67202 */ /* 0x000fe40000000f00 */
[----:B------:R-:W-:Y:S02]  /*9610*/  MOV R232, R117 ;  /* 0x0000007500e87202 */ /* 0x000fe40000000f00 */
[----:B------:R-:W-:Y:S02]  /*9620*/  MOV R117, R109 ;  /* 0x0000006d00757202 */ /* 0x000fe40000000f00 */
[----:B------:R-:W-:Y:S02]  /*9630*/  MOV R109, R244 ;  /* 0x000000f4006d7202 */ /* 0x000fe40000000f00 */
[----:B------:R-:W2:Y:S01]  /*9640*/  LDL.LU R244, [R1+0x244] ;  /* 0x0002440001f47983 */ /* 0x000ea20000300800 */
[----:B------:R-:W-:-:S03]  /*9650*/  MOV R217, R214 ;  /* 0x000000d600d97202 */ /* 0x000fc60000000f00 */
[----:B------:R-:W4:Y:S01]  /*9660*/  LDL.LU R214, [R1+0xc] ;  /* 0x00000c0001d67983 */ /* 0x000f220000300800 */
[----:B------:R-:W-:Y:S02]  /*9670*/  MOV R207, R162 ;  /* 0x000000a200cf7202 */ /* 0x000fe40000000f00 */
[----:B------:R-:W-:Y:S02]  /*9680*/  MOV R125, R163 ;  /* 0x000000a3007d7202 */ /* 0x000fe40000000f00 */
[----:B------:R-:W-:Y:S02]  /*9690*/  MOV R8, R161 ;  /* 0x000000a100087202 */ /* 0x000fe40000000f00 */
[----:B------:R-:W-:Y:S02]  /*96a0*/  MOV R65, R160 ;  /* 0x000000a000417202 */ /* 0x000fe40000000f00 */
[----:B------:R-:W0:Y:S01]  /*96b0*/  LDSM.16.M88.4 R160, [R99+0x13000] ;  /* 0x0130000063a0783b */ /* 0x000e220000000200 */
[----:B------:R-:W-:Y:S01]  /*96c0*/  MOV R233, R108 ;  /* 0x0000006c00e97202 */ /* 0x000fe20000000f00 */
[----:B------:R-:W-:Y:S01]  /*96d0*/  FFMA R249, R249, c[0x0][0x188], -R252 ;  /* 0x00006200f9f97a23 */ /* 0x000fe200000008fc */
[----:B------:R-:W-:Y:S01]  /*96e0*/  MOV R108, R5 ;  /* 0x00000005006c7202 */ /* 0x000fe20000000f00 */
[----:B------:R-:W-:Y:S01]  /*96f0*/  IMAD.MOV.U32 R218, RZ, RZ, R232 ;  /* 0x000000ffffda7224 */ /* 0x000fe200078e00e8 */
[----:B------:R-:W-:Y:S01]  /*9700*/  MOV R4, R172 ;  /* 0x000000ac00047202 */ /* 0x000fe20000000f00 */
[----:B------:R-:W-:Y:S01]  /*9710*/  FMUL R5, R249, 1.4426950216293334961 ;  /* 0x3fb8aa3bf9057820 */ /* 0x000fe20000400000 */
[----:B------:R-:W-:Y:S01]  /*9720*/  MOV R219, R233 ;  /* 0x000000e900db7202 */ /* 0x000fe20000000f00 */
[----:B------:R-:W-:Y:S01]  /*9730*/  IMAD.MOV.U32 R216, RZ, RZ, R217 ;  /* 0x000000ffffd87224 */ /* 0x000fe200078e00d9 */
[----:B------:R-:W-:-:S02]  /*9740*/  MOV R249, R213 ;  /* 0x000000d500f97202 */ /* 0x000fc40000000f00 */
[----:B------:R-:W-:Y:S02]  /*9750*/  MOV R212, R108 ;  /* 0x0000006c00d47202 */ /* 0x000fe40000000f00 */
[----:B------:R-:W-:Y:S02]  /*9760*/  MOV R213, R4 ;  /* 0x0000000400d57202 */ /* 0x000fe40000000f00 */
[----:B------:R-:W-:Y:S01]  /*9770*/  MOV R217, R218 ;  /* 0x000000da00d97202 */ /* 0x000fe20000000f00 */
[----:B------:R-:W-:Y:S01]  /*9780*/  HMMA.16816.F32 R48, R200, R88, R188 ;  /* 0x00000058c830723c */ /* 0x000fe200000018bc */
[----:B------:R-:W-:Y:S02]  /*9790*/  MOV R218, R219 ;  /* 0x000000db00da7202 */ /* 0x000fe40000000f00 */
[----:B------:R-:W-:Y:S02]  /*97a0*/  MOV R219, R212 ;  /* 0x000000d400db7202 */ /* 0x000fe40000000f00 */
[----:B------:R-:W-:-:S03]  /*97b0*/  MOV R212, R213 ;  /* 0x000000d500d47202 */ /* 0x000fc60000000f00 */
[----:B------:R-:W-:Y:S01]  /*97c0*/  HMMA.16816.F32 R92, R76, R88, R92 ;  /* 0x000000584c5c723c */ /* 0x000fe2000000185c */
[----:B------:R-:W-:-:S06]  /*97d0*/  MOV R44, R170 ;  /* 0x000000aa002c7202 */ /* 0x000fcc0000000f00 */
[----:B------:R-:W-:Y:S01]  /*97e0*/  MOV R88, R168 ;  /* 0x000000a800587202 */ /* 0x000fe20000000f00 */
[----:B0-----:R-:W-:Y:S01]  /*97f0*/  HMMA.16816.F32 R188, R200, R160, R220 ;  /* 0x000000a0c8bc723c */ /* 0x001fe200000018dc */
[----:B------:R-:W-:Y:S01]  /*9800*/  MOV R232, R109 ;  /* 0x0000006d00e87202 */ /* 0x000fe20000000f00 */
[----:B------:R-:W0:Y:S05]  /*9810*/  LDSM.16.M88.4 R168, [R99+0x13400] ;  /* 0x0134000063a8783b */ /* 0x000e2a0000000200 */
[----:B------:R-:W-:Y:S02]  /*9820*/  MOV R223, R216 ;  /* 0x000000d800df7202 */ /* 0x000fe40000000f00 */
[----:B------:R-:W-:-:S02]  /*9830*/  MOV R216, R218 ;  /* 0x000000da00d87202 */ /* 0x000fc40000000f00 */
[----:B------:R-:W-:Y:S02]  /*9840*/  MOV R218, R219 ;  /* 0x000000db00da7202 */ /* 0x000fe40000000f00 */
[----:B------:R-:W-:-:S04]  /*9850*/  MOV R219, R212 ;  /* 0x000000d400db7202 */ /* 0x000fc80000000f00 */
[----:B------:R-:W-:Y:S02]  /*9860*/  MOV R222, R219 ;  /* 0x000000db00de7202 */ /* 0x000fe40000000f00 */
[----:B------:R-:W-:Y:S02]  /*9870*/  MOV R109, R8 ;  /* 0x00000008006d7202 */ /* 0x000fe40000000f00 */
[----:B------:R-:W-:Y:S02]  /*9880*/  MOV R89, R173 ;  /* 0x000000ad00597202 */ /* 0x000fe40000000f00 */
[----:B------:R-:W1:Y:S03]  /*9890*/  LDSM.16.M88.4 R172, [R99+0x13800] ;  /* 0x0138000063ac783b */ /* 0x000e660000000200 */
[----:B------:R-:W-:Y:S01]  /*98a0*/  FADD R89, R89, R239 ;  /* 0x000000ef59597221 */ /* 0x000fe20000000000 */
[----:B------:R-:W0:Y:S03]  /*98b0*/  LDSM.16.M88.4 R96, [R99+0x13c00] ;  /* 0x013c00006360783b */ /* 0x000e260000000200 */
[----:B------:R-:W-:Y:S01]  /*98c0*/  FADD R89, R2, R89 ;  /* 0x0000005902597221 */ /* 0x000fe20000000000 */
[----:B----4-:R-:W-:-:S02]  /*98d0*/  MOV R213, R214 ;  /* 0x000000d600d57202 */ /* 0x010fc40000000f00 */
[----:B------:R-:W-:Y:S02]  /*98e0*/  MOV R214, R215 ;  /* 0x000000d700d67202 */ /* 0x000fe40000000f00 */
[----:B------:R-:W-:Y:S02]  /*98f0*/  MOV R215, R234 ;  /* 0x000000ea00d77202 */ /* 0x000fe40000000f00 */
[----:B---3--:R-:W-:Y:S01]  /*9900*/  MOV R234, R235 ;  /* 0x000000eb00ea7202 */ /* 0x008fe20000000f00 */
[----:B------:R-:W-:Y:S01]  /*9910*/  IMAD.MOV.U32 R235, RZ, RZ, R132 ;  /* 0x000000ffffeb7224 */ /* 0x000fe200078e0084 */
[----:B------:R-:W-:Y:S02]  /*9920*/  MOV R212, R213 ;  /* 0x000000d500d47202 */ /* 0x000fe40000000f00 */
[----:B------:R-:W-:Y:S02]  /*9930*/  MOV R132, R133 ;  /* 0x0000008500847202 */ /* 0x000fe40000000f00 */
[----:B------:R-:W-:-:S02]  /*9940*/  MOV R213, R214 ;  /* 0x000000d600d57202 */ /* 0x000fc40000000f00 */
[----:B------:R-:W-:Y:S02]  /*9950*/  MOV R133, R204 ;  /* 0x000000cc00857202 */ /* 0x000fe40000000f00 */
[----:B------:R-:W-:Y:S02]  /*9960*/  MOV R214, R215 ;  /* 0x000000d700d67202 */ /* 0x000fe40000000f00 */
[----:B------:R-:W-:Y:S02]  /*9970*/  MOV R204, R205 ;  /* 0x000000cd00cc7202 */ /* 0x000fe40000000f00 */
[----:B------:R-:W-:Y:S01]  /*9980*/  MOV R215, R234 ;  /* 0x000000ea00d77202 */ /* 0x000fe20000000f00 */
[----:B------:R-:W-:Y:S01]  /*9990*/  IMAD.MOV.U32 R234, RZ, RZ, R235 ;  /* 0x000000ffffea7224 */ /* 0x000fe200078e00eb */
[----:B------:R-:W-:Y:S02]  /*99a0*/  MOV R205, R206 ;  /* 0x000000ce00cd7202 */ /* 0x000fe40000000f00 */
[----:B------:R-:W-:-:S02]  /*99b0*/  MOV R206, R207 ;  /* 0x000000cf00ce7202 */ /* 0x000fc40000000f00 */
[----:B------:R-:W-:Y:S02]  /*99c0*/  MOV R235, R132 ;  /* 0x0000008400eb7202 */ /* 0x000fe40000000f00 */
[----:B------:R-:W-:Y:S02]  /*99d0*/  MOV R207, R124 ;  /* 0x0000007c00cf7202 */ /* 0x000fe40000000f00 */
[----:B------:R-:W-:Y:S02]  /*99e0*/  MOV R132, R133 ;  /* 0x0000008500847202 */ /* 0x000fe40000000f00 */
[----:B------:R-:W-:Y:S02]  /*99f0*/  MOV R124, R125 ;  /* 0x0000007d007c7202 */ /* 0x000fe40000000f00 */
[----:B------:R-:W-:Y:S02]  /*9a00*/  MOV R133, R204 ;  /* 0x000000cc00857202 */ /* 0x000fe40000000f00 */
[----:B------:R-:W-:Y:S01]  /*9a10*/  MOV R125, R116 ;  /* 0x00000074007d7202 */ /* 0x000fe20000000f00 */
[----:B------:R-:W-:Y:S01]  /*9a20*/  IMAD.MOV.U32 R116, RZ, RZ, R88 ;  /* 0x000000ffff747224 */ /* 0x000fe200078e0058 */
        /* <DEDUP_REMOVED lines=10> */
[----:B------:R-:W-:Y:S01]  /*9ad0*/  MOV R235, R204 ;  /* 0x000000cc00eb7202 */ /* 0x000fe20000000f00 */
[----:B--2---:R-:W-:Y:S01]  /*9ae0*/  FFMA R244, R244, c[0x0][0x188], -R252 ;  /* 0x00006200f4f47a23 */ /* 0x004fe200000008fc */
[----:B------:R-:W-:Y:S02]  /*9af0*/  MOV R204, R206 ;  /* 0x000000ce00cc7202 */ /* 0x000fe40000000f00 */
[----:B------:R-:W-:Y:S02]  /*9b00*/  MOV R206, R124 ;  /* 0x0000007c00ce7202 */ /* 0x000fe40000000f00 */
[----:B------:R-:W-:Y:S01]  /*9b10*/  MOV R124, R116 ;  /* 0x00000074007c7202 */ /* 0x000fe20000000f00 */
[----:B------:R-:W-:Y:S01]  /*9b20*/  FADD R88, R0, R238 ;  /* 0x000000ee00587221 */ /* 0x000fe20000000000 */
[----:B------:R-:W-:Y:S01]  /*9b30*/  MOV R116, R64 ;  /* 0x0000004000747202 */ /* 0x000fe20000000f00 */
[----:B------:R-:W-:Y:S01]  /*9b40*/  FMUL R8, R244, 1.4426950216293334961 ;  /* 0x3fb8aa3bf4087820 */ /* 0x000fe20000400000 */
[----:B------:R-:W-:Y:S01]  /*9b50*/  MOV R64, R65 ;  /* 0x0000004100407202 */ /* 0x000fe20000000f00 */
[----:B------:R-:W2:Y:S01]  /*9b60*/  LDL.LU R0, [R1+0x240] ;  /* 0x0002400001007983 */ /* 0x000ea20000300800 */
[----:B------:R-:W-:-:S02]  /*9b70*/  MOV R44, R45 ;  /* 0x0000002d002c7202 */ /* 0x000fc40000000f00 */
[----:B------:R-:W-:Y:S01]  /*9b80*/  MOV R65, R66 ;  /* 0x0000004200417202 */ /* 0x000fe20000000f00 */
[----:B------:R-:W3:Y:S01]  /*9b90*/  LDL.LU R45, [R1+0x18] ;  /* 0x00001800012d7983 */ /* 0x000ee20000300800 */
[----:B------:R-:W-:Y:S02]  /*9ba0*/  MOV R244, R223 ;  /* 0x000000df00f47202 */ /* 0x000fe40000000f00 */
[----:B------:R-:W-:Y:S02]  /*9bb0*/  MOV R66, R67 ;  /* 0x0000004300427202 */ /* 0x000fe40000000f00 */
[----:B------:R-:W-:Y:S01]  /*9bc0*/  MOV R223, R212 ;  /* 0x000000d400df7202 */ /* 0x000fe20000000f00 */
[----:B------:R-:W4:Y:S01]  /*9bd0*/  LDL.LU R67, [R1+0x8] ;  /* 0x0000080001437983 */ /* 0x000f220000300800 */
[----:B------:R-:W-:Y:S01]  /*9be0*/  MOV R212, R214 ;  /* 0x000000d600d47202 */ /* 0x000fe20000000f00 */
[----:B------:R-:W-:Y:S01]  /*9bf0*/  IMAD.MOV.U32 R214, RZ, RZ, R234 ;  /* 0x000000ffffd67224 */ /* 0x000fe200078e00ea */
[----:B------:R-:W-:-:S02]  /*9c00*/  MOV R234, R132 ;  /* 0x0000008400ea7202 */ /* 0x000fc40000000f00 */
[----:B------:R-:W-:Y:S02]  /*9c10*/  MOV R132, R133 ;  /* 0x0000008500847202 */ /* 0x000fe40000000f00 */
[----:B------:R-:W-:Y:S02]  /*9c20*/  MOV R133, R205 ;  /* 0x000000cd00857202 */ /* 0x000fe40000000f00 */
[----:B------:R-:W-:Y:S01]  /*9c30*/  MOV R205, R207 ;  /* 0x000000cf00cd7202 */ /* 0x000fe20000000f00 */
[----:B------:R-:W-:Y:S01]  /*9c40*/  IMAD.MOV.U32 R207, RZ, RZ, R125 ;  /* 0x000000ffffcf7224 */ /* 0x000fe200078e007d */
[----:B------:R-:W-:Y:S02]  /*9c50*/  MOV R125, R44 ;  /* 0x0000002c007d7202 */ /* 0x000fe40000000f00 */
[----:B------:R-:W2:Y:S04]  /*9c60*/  LDL.LU R44, [R1+0x14] ;  /* 0x00001400012c7983 */ /* 0x000ea80000300800 */
[----:B------:R-:W2:Y:S01]  /*9c70*/  LDL.LU R2, [R1+0x23c] ;  /* 0x00023c0001027983 */ /* 0x000ea20000300800 */
[----:B------:R-:W-:-:S02]  /*9c80*/  FFMA R245, R245, c[0x0][0x188], -R252 ;  /* 0x00006200f5f57a23 */ /* 0x000fc400000008fc */
[--C-:B------:R-:W-:Y:S02]  /*9c90*/  FFMA R250, R250, c[0x0][0x188], -R248.reuse ;  /* 0x00006200fafa7a23 */ /* 0x100fe400000008f8 */
[--C-:B------:R-:W-:Y:S02]  /*9ca0*/  FFMA R251, R251, c[0x0][0x188], -R248.reuse ;  /* 0x00006200fbfb7a23 */ /* 0x100fe400000008f8 */
[--C-:B------:R-:W-:Y:S02]  /*9cb0*/  FFMA R246, R246, c[0x0][0x188], -R248.reuse ;  /* 0x00006200f6f67a23 */ /* 0x100fe400000008f8 */
[----:B------:R-:W-:Y:S01]  /*9cc0*/  FFMA R247, R247, c[0x0][0x188], -R248 ;  /* 0x00006200f7f77a23 */ /* 0x000fe200000008f8 */
[----:B------:R-:W-:Y:S01]  /*9cd0*/  MOV R233, R117 ;  /* 0x0000007500e97202 */ /* 0x000fe20000000f00 */
[----:B------:R-:W-:Y:S01]  /*9ce0*/  HMMA.16816.F32 R148, R76, R20, R148 ;  /* 0x000000144c94723c */ /* 0x000fe20000001894 */
[----:B------:R-:W-:Y:S01]  /*9cf0*/  MOV R108, R9 ;  /* 0x00000009006c7202 */ /* 0x000fe20000000f00 */
[----:B------:R-:W-:Y:S01]  /*9d00*/  FMUL R13, R13, 1.4426950216293334961 ;  /* 0x3fb8aa3b0d0d7820 */ /* 0x000fe20000400000 */
[----:B------:R-:W-:Y:S01]  /*9d10*/  MOV R117, R12 ;  /* 0x0000000c00757202 */ /* 0x000fe20000000f00 */
[----:B------:R-:W-:-:S02]  /*9d20*/  FMUL R4, R245, 1.4426950216293334961 ;  /* 0x3fb8aa3bf5047820 */ /* 0x000fc40000400000 */
[----:B------:R-:W-:Y:S02]  /*9d30*/  FMUL R9, R246, 1.4426950216293334961 ;  /* 0x3fb8aa3bf6097820 */ /* 0x000fe40000400000 */
[----:B------:R-:W-:Y:S02]  /*9d40*/  FMUL R21, R250, 1.4426950216293334961 ;  /* 0x3fb8aa3bfa157820 */ /* 0x000fe40000400000 */
[----:B------:R-:W-:Y:S02]  /*9d50*/  FMUL R20, R251, 1.4426950216293334961 ;  /* 0x3fb8aa3bfb147820 */ /* 0x000fe40000400000 */
[----:B------:R-:W-:Y:S01]  /*9d60*/  FMUL R12, R247, 1.4426950216293334961 ;  /* 0x3fb8aa3bf70c7820 */ /* 0x000fe20000400000 */
[----:B------:R-:W-:Y:S08]  /*9d70*/  MUFU.EX2 R13, R13 ;  /* 0x0000000d000d7308 */ /* 0x000ff00000000800 */
[----:B------:R-:W0:Y:S08]  /*9d80*/  MUFU.EX2 R5, R5 ;  /* 0x0000000500057308 */ /* 0x000e300000000800 */
[----:B------:R-:W-:Y:S08]  /*9d90*/  MUFU.EX2 R8, R8 ;  /* 0x0000000800087308 */ /* 0x000ff00000000800 */
[----:B------:R-:W-:Y:S08]  /*9da0*/  MUFU.EX2 R4, R4 ;  /* 0x0000000400047308 */ /* 0x000ff00000000800 */
[----:B------:R-:W-:Y:S08]  /*9db0*/  MUFU.EX2 R21, R21 ;  /* 0x0000001500157308 */ /* 0x000ff00000000800 */
[----:B------:R-:W0:Y:S08]  /*9dc0*/  MUFU.EX2 R20, R20 ;  /* 0x0000001400147308 */ /* 0x000e300000000800 */
[----:B------:R-:W-:Y:S08]  /*9dd0*/  MUFU.EX2 R9, R9 ;  /* 0x0000000900097308 */ /* 0x000ff00000000800 */
[----:B------:R-:W0:Y:S01]  /*9de0*/  MUFU.EX2 R12, R12 ;  /* 0x0000000c000c7308 */ /* 0x000e220000000800 */
[C---:B------:R-:W-:Y:S08]  /*9df0*/  HMMA.16816.F32 R144, R76.reuse, R140, R144 ;  /* 0x0000008c4c90723c */ /* 0x040ff00000001890 */
[C---:B------:R-:W-:Y:S08]  /*9e00*/  HMMA.16816.F32 R156, R76.reuse, R152, R156 ;  /* 0x000000984c9c723c */ /* 0x040ff0000000189c */
[C---:B------:R-:W-:Y:S08]  /*9e10*/  HMMA.16816.F32 R164, R76.reuse, R160, R164 ;  /* 0x000000a04ca4723c */ /* 0x040ff000000018a4 */
[C---:B0-----:R-:W-:Y:S08]  /*9e20*/  HMMA.16816.F32 R56, R76.reuse, R168, R56 ;  /* 0x000000a84c38723c */ /* 0x041ff00000001838 */
[C---:B-1----:R-:W-:Y:S08]  /*9e30*/  HMMA.16816.F32 R52, R76.reuse, R172, R52 ;  /* 0x000000ac4c34723c */ /* 0x042ff00000001834 */
[----:B------:R-:W-:Y:S07]  /*9e40*/  HMMA.16816.F32 R16, R76, R96, R16 ;  /* 0x000000604c10723c */ /* 0x000fee0000001810 */
[----:B------:R-:W-:Y:S01]  /*9e50*/  F2FP.PACK_AB R76, R5, R13 ;  /* 0x0000000d054c723e */ /* 0x000fe200000000ff */
[----:B------:R-:W-:Y:S01]  /*9e60*/  HMMA.16816.F32 R196, R200, R172, R228 ;  /* 0x000000acc8c4723c */ /* 0x000fe200000018e4 */
[----:B------:R-:W-:-:S02]  /*9e70*/  F2FP.PACK_AB R77, R20, R21 ;  /* 0x00000015144d723e */ /* 0x000fc400000000ff */
[----:B------:R-:W-:Y:S02]  /*9e80*/  F2FP.PACK_AB R78, R4, R8 ;  /* 0x00000008044e723e */ /* 0x000fe400000000ff */
[----:B------:R-:W-:Y:S02]  /*9e90*/  F2FP.PACK_AB R79, R12, R9 ;  /* 0x000000090c4f723e */ /* 0x000fe400000000ff */
[----:B------:R-:W-:Y:S01]  /*9ea0*/  MOV R230, R222 ;  /* 0x000000de00e67202 */ /* 0x000fe20000000f00 */
[----:B------:R-:W-:Y:S01]  /*9eb0*/  HMMA.16816.F32 R192, R200, R168, R224 ;  /* 0x000000a8c8c0723c */ /* 0x000fe200000018e0 */
[----:B------:R-:W-:Y:S02]  /*9ec0*/  MOV R222, R234 ;  /* 0x000000ea00de7202 */ /* 0x000fe40000000f00 */
[----:B------:R-:W-:Y:S02]  /*9ed0*/  MOV R234, R235 ;  /* 0x000000eb00ea7202 */ /* 0x000fe40000000f00 */
[----:B------:R-:W-:-:S02]  /*9ee0*/  MOV R235, R133 ;  /* 0x0000008500eb7202 */ /* 0x000fc40000000f00 */
[----:B------:R-:W-:Y:S01]  /*9ef0*/  MOV R224, R223 ;  /* 0x000000df00e07202 */ /* 0x000fe20000000f00 */
[----:B------:R-:W-:Y:S01]  /*9f00*/  IMAD.MOV.U32 R225, RZ, RZ, R212 ;  /* 0x000000ffffe17224 */ /* 0x000fe200078e00d4 */
[----:B------:R-:W-:Y:S01]  /*9f10*/  MOV R226, R213 ;  /* 0x000000d500e27202 */ /* 0x000fe20000000f00 */
[----:B------:R-:W-:Y:S01]  /*9f20*/  IMAD.MOV.U32 R213, RZ, RZ, R206 ;  /* 0x000000ffffd57224 */ /* 0x000fe200078e00ce */
[----:B------:R-:W-:Y:S02]  /*9f30*/  MOV R223, R204 ;  /* 0x000000cc00df7202 */ /* 0x000fe40000000f00 */
[----:B------:R-:W-:Y:S02]  /*9f40*/  MOV R212, R205 ;  /* 0x000000cd00d47202 */ /* 0x000fe40000000f00 */
[----:B------:R-:W-:Y:S02]  /*9f50*/  MOV R133, R207 ;  /* 0x000000cf00857202 */ /* 0x000fe40000000f00 */
[----:B------:R-:W-:Y:S01]  /*9f60*/  HMMA.16816.F32 R204, R76, R90, R48 ;  /* 0x0000005a4ccc723c */ /* 0x000fe20000001830 */
[----:B------:R-:W-:-:S02]  /*9f70*/  MOV R220, R214 ;  /* 0x000000d600dc7202 */ /* 0x000fc40000000f00 */
[----:B------:R-:W-:Y:S01]  /*9f80*/  MOV R221, R215 ;  /* 0x000000d700dd7202 */ /* 0x000fe20000000f00 */
[----:B------:R-:W-:-:S04]  /*9f90*/  FADD R88, R3, R88 ;  /* 0x0000005803587221 */ /* 0x000fc80000000000 */
[----:B------:R-:W-:Y:S01]  /*9fa0*/  HMMA.16816.F32 R200, R200, R96, R208 ;  /* 0x00000060c8c8723c */ /* 0x000fe200000018d0 */
[----:B------:R-:W-:Y:S01]  /*9fb0*/  MOV R214, R124 ;  /* 0x0000007c00d67202 */ /* 0x000fe20000000f00 */
[----:B------:R0:W5:Y:S01]  /*9fc0*/  LDL.LU R3, [R1+0x238] ;  /* 0x0002380001037983 */ /* 0x0001620000300800 */
[----:B------:R-:W-:-:S05]  /*9fd0*/  MOV R215, R125 ;  /* 0x0000007d00d77202 */ /* 0x000fca0000000f00 */
[----:B------:R-:W-:Y:S01]  /*9fe0*/  HMMA.16816.F32 R208, R76, R110, R72 ;  /* 0x0000006e4cd0723c */ /* 0x000fe20000001848 */
[----:B------:R-:W-:Y:S01]  /*9ff0*/  MOV R124, R116 ;  /* 0x00000074007c7202 */ /* 0x000fe20000000f00 */
[----:B------:R-:W-:Y:S01]  /*a000*/  FADD R89, R230, R89 ;  /* 0x00000059e6597221 */ /* 0x000fe20000000000 */
[----:B------:R-:W-:Y:S02]  /*a010*/  MOV R125, R64 ;  /* 0x00000040007d7202 */ /* 0x000fe40000000f00 */
[----:B------:R-:W-:Y:S02]  /*a020*/  MOV R116, R65 ;  /* 0x0000004100747202 */ /* 0x000fe40000000f00 */
[----:B------:R-:W-:Y:S02]  /*a030*/  MOV R227, R66 ;  /* 0x0000004200e37202 */ /* 0x000fe40000000f00 */
[----:B------:R-:W-:Y:S02]  /*a040*/  MOV R230, R214 ;  /* 0x000000d600e67202 */ /* 0x000fe40000000f00 */
[----:B------:R-:W-:-:S02]  /*a050*/  MOV R229, R215 ;  /* 0x000000d700e57202 */ /* 0x000fc40000000f00 */
[----:B----4-:R-:W-:Y:S01]  /*a060*/  MOV R231, R67 ;  /* 0x0000004300e77202 */ /* 0x010fe20000000f00 */
[----:B---3--:R-:W-:-:S04]  /*a070*/  FADD R45, R45, R237 ;  /* 0x000000ed2d2d7221 */ /* 0x008fc80000000000 */
[----:B------:R-:W-:-:S04]  /*a080*/  FFMA R48, R231, c[0x0][0x188], -R249 ;  /* 0x00006200e7307a23 */ /* 0x000fc800000008f9 */
[----:B------:R-:W-:Y:S02]  /*a090*/  FMUL R72, R48, 1.4426950216293334961 ;  /* 0x3fb8aa3b30487820 */ /* 0x000fe40000400000 */
[----:B------:R-:W-:Y:S02]  /*a0a0*/  FFMA R48, R224, c[0x0][0x188], -R249 ;  /* 0x00006200e0307a23 */ /* 0x000fe400000008f9 */
[----:B--2---:R-:W-:Y:S01]  /*a0b0*/  FADD R44, R44, R236 ;  /* 0x000000ec2c2c7221 */ /* 0x004fe20000000000 */
[----:B------:R-:W-:Y:S02]  /*a0c0*/  MOV R224, R220 ;  /* 0x000000dc00e07202 */ /* 0x000fe40000000f00 */
[----:B------:R-:W-:Y:S01]  /*a0d0*/  MOV R220, R221 ;  /* 0x000000dd00dc7202 */ /* 0x000fe20000000f00 */
[----:B------:R-:W-:Y:S01]  /*a0e0*/  FADD R45, R2, R45 ;  /* 0x0000002d022d7221 */ /* 0x000fe20000000000 */
[----:B------:R-:W-:Y:S01]  /*a0f0*/  MOV R221, R222 ;  /* 0x000000de00dd7202 */ /* 0x000fe20000000f00 */
[----:B------:R-:W2:Y:S01]  /*a100*/  LDL.LU R2, [R1+0x234] ;  /* 0x0002340001027983 */ /* 0x000ea20000300800 */
[----:B------:R-:W-:Y:S01]  /*a110*/  FADD R44, R0, R44 ;  /* 0x0000002c002c7221 */ /* 0x000fe20000000000 */
[----:B------:R-:W-:Y:S01]  /*a120*/  HMMA.16816.F32 R64, R76, R6, R84 ;  /* 0x000000064c40723c */ /* 0x000fe20000001854 */
[----:B------:R-:W-:Y:S01]  /*a130*/  MOV R222, R223 ;  /* 0x000000df00de7202 */ /* 0x000fe20000000f00 */
[----:B------:R-:W3:Y:S01]  /*a140*/  LDL.LU R0, [R1+0x230] ;  /* 0x0002300001007983 */ /* 0x000ee20000300800 */
[----:B------:R-:W-:-:S02]  /*a150*/  MOV R231, R212 ;  /* 0x000000d400e77202 */ /* 0x000fc40000000f00 */
[----:B------:R-:W-:Y:S01]  /*a160*/  MOV R223, R213 ;  /* 0x000000d500df7202 */ /* 0x000fe20000000f00 */
[----:B------:R-:W4:Y:S02]  /*a170*/  LDL.LU R85, [R1+0x2c] ;  /* 0x00002c0001557983 */ /* 0x000f240000300800 */
[----:B------:R-:W-:Y:S02]  /*a180*/  HMMA.16816.F32 R212, R76, R118, R80 ;  /* 0x000000764cd4723c */ /* 0x000fe40000001850 */
[----:B------:R-:W2:Y:S04]  /*a190*/  LDL.LU R84, [R1+0x28] ;  /* 0x0000280001547983 */ /* 0x000ea80000300800 */
[----:B------:R-:W3:Y:S04]  /*a1a0*/  LDL.LU R83, [R1+0x1c] ;  /* 0x00001c0001537983 */ /* 0x000ee80000300800 */
[----:B------:R-:W3:Y:S04]  /*a1b0*/  LDL.LU R82, [R1+0x24] ;  /* 0x0000240001527983 */ /* 0x000ee80000300800 */
[----:B------:R-:W3:Y:S01]  /*a1c0*/  LDL.LU R81, [R1+0x20] ;  /* 0x0000200001517983 */ /* 0x000ee20000300800 */
[----:B------:R-:W-:-:S02]  /*a1d0*/  IMAD.MOV.U32 R228, RZ, RZ, R226 ;  /* 0x000000ffffe47224 */ /* 0x000fc400078e00e2 */
[----:B------:R-:W-:Y:S02]  /*a1e0*/  FADD R50, R216, R45 ;  /* 0x0000002dd8327221 */ /* 0x000fe40000000000 */
[--C-:B------:R-:W-:Y:S02]  /*a1f0*/  FFMA R75, R228, c[0x0][0x188], -R249.reuse ;  /* 0x00006200e44b7a23 */ /* 0x100fe400000008f9 */
[----:B------:R-:W-:Y:S02]  /*a200*/  FFMA R73, R220, c[0x0][0x188], -R244 ;  /* 0x00006200dc497a23 */ /* 0x000fe400000008f4 */
[----:B------:R-:W-:Y:S01]  /*a210*/  FFMA R74, R227, c[0x0][0x188], -R249 ;  /* 0x00006200e34a7a23 */ /* 0x000fe200000008f9 */
[----:B------:R-:W-:Y:S01]  /*a220*/  MOV R227, R219 ;  /* 0x000000db00e37202 */ /* 0x000fe20000000f00 */
[----:B------:R-:W-:Y:S02]  /*a230*/  FADD R88, R225, R88 ;  /* 0x00000058e1587221 */ /* 0x000fe40000000000 */
[----:B------:R-:W-:Y:S01]  /*a240*/  FMUL R75, R75, 1.4426950216293334961 ;  /* 0x3fb8aa3b4b4b7820 */ /* 0x000fe20000400000 */
[----:B------:R-:W-:Y:S01]  /*a250*/  MOV R226, R218 ;  /* 0x000000da00e27202 */ /* 0x000fe20000000f00 */
[----:B------:R-:W-:-:S02]  /*a260*/  FADD R50, R224, R50 ;  /* 0x00000032e0327221 */ /* 0x000fc40000000000 */
[----:B------:R-:W-:Y:S02]  /*a270*/  IMAD.MOV.U32 R225, RZ, RZ, R217 ;  /* 0x000000ffffe17224 */ /* 0x000fe400078e00d9 */
[----:B------:R-:W-:Y:S02]  /*a280*/  FFMA R51, R221, c[0x0][0x188], -R244 ;  /* 0x00006200dd337a23 */ /* 0x000fe400000008f4 */
[----:B------:R-:W-:Y:S02]  /*a290*/  FADD R80, R229, R44 ;  /* 0x0000002ce5507221 */ /* 0x000fe40000000000 */
[----:B------:R-:W-:Y:S01]  /*a2a0*/  FMUL R73, R73, 1.4426950216293334961 ;  /* 0x3fb8aa3b49497820 */ /* 0x000fe20000400000 */
[----:B------:R1:W-:Y:S01]  /*a2b0*/  MUFU.EX2 R44, R75 ;  /* 0x0000004b002c7308 */ /* 0x0003e20000000800 */
[----:B------:R-:W-:Y:S02]  /*a2c0*/  FADD R89, R230, R89 ;  /* 0x00000059e6597221 */ /* 0x000fe40000000000 */
[----:B------:R-:W-:-:S02]  /*a2d0*/  FADD R88, R231, R88 ;  /* 0x00000058e7587221 */ /* 0x000fc40000000000 */
[----:B------:R-:W-:Y:S02]  /*a2e0*/  FMUL R48, R48, 1.4426950216293334961 ;  /* 0x3fb8aa3b30307820 */ /* 0x000fe40000400000 */
[----:B------:R-:W-:Y:S02]  /*a2f0*/  FADD R80, R225, R80 ;  /* 0x00000050e1507221 */ /* 0x000fe40000000000 */
[----:B-1----:R-:W-:Y:S01]  /*a300*/  FADD R75, R227, R50 ;  /* 0x00000032e34b7221 */ /* 0x002fe20000000000 */
[----:B------:R-:W1:Y:S01]  /*a310*/  MUFU.EX2 R72, R72 ;  /* 0x0000004800487308 */ /* 0x000e620000000800 */
[----:B------:R-:W-:Y:S02]  /*a320*/  FMUL R50, R51, 1.4426950216293334961 ;  /* 0x3fb8aa3b33327820 */ /* 0x000fe40000400000 */
[----:B------:R-:W-:Y:S02]  /*a330*/  FADD R89, R226, R89 ;  /* 0x00000059e2597221 */ /* 0x000fe40000000000 */
[----:B------:R-:W-:-:S02]  /*a340*/  FFMA R49, R222, c[0x0][0x188], -R244 ;  /* 0x00006200de317a23 */ /* 0x000fc400000008f4 */
[----:B------:R-:W-:Y:S01]  /*a350*/  FADD R88, R243, R88 ;  /* 0x00000058f3587221 */ /* 0x000fe20000000000 */
[----:B------:R-:W0:Y:S01]  /*a360*/  MUFU.EX2 R73, R73 ;  /* 0x0000004900497308 */ /* 0x000e220000000800 */
[----:B------:R-:W-:Y:S02]  /*a370*/  FMUL R74, R74, 1.4426950216293334961 ;  /* 0x3fb8aa3b4a4a7820 */ /* 0x000fe40000400000 */
[----:B------:R-:W-:Y:S02]  /*a380*/  FFMA R45, R223, c[0x0][0x188], -R244 ;  /* 0x00006200df2d7a23 */ /* 0x000fe400000008f4 */
[----:B------:R-:W-:Y:S02]  /*a390*/  FADD R80, R232, R80 ;  /* 0x00000050e8507221 */ /* 0x000fe40000000000 */
[----:B------:R-:W-:Y:S01]  /*a3a0*/  FADD R75, R234, R75 ;  /* 0x0000004bea4b7221 */ /* 0x000fe20000000000 */
[----:B------:R-:W0:Y:S01]  /*a3b0*/  MUFU.EX2 R48, R48 ;  /* 0x0000003000307308 */ /* 0x000e220000000800 */
[----:B------:R-:W-:-:S02]  /*a3c0*/  FADD R89, R233, R89 ;  /* 0x00000059e9597221 */ /* 0x000fc40000000000 */
[----:B------:R-:W-:Y:S02]  /*a3d0*/  FADD R88, R242, R88 ;  /* 0x00000058f2587221 */ /* 0x000fe40000000000 */
[----:B------:R-:W-:-:S03]  /*a3e0*/  FMUL R49, R49, 1.4426950216293334961 ;  /* 0x3fb8aa3b31317820 */ /* 0x000fc60000400000 */
[----:B------:R-:W0:Y:S01]  /*a3f0*/  MUFU.EX2 R50, R50 ;  /* 0x0000003200327308 */ /* 0x000e220000000800 */
[----:B------:R-:W-:Y:S02]  /*a400*/  FADD R80, R235, R80 ;  /* 0x00000050eb507221 */ /* 0x000fe40000000000 */
[----:B------:R-:W-:Y:S02]  /*a410*/  FMUL R45, R45, 1.4426950216293334961 ;  /* 0x3fb8aa3b2d2d7820 */ /* 0x000fe40000400000 */
[----:B------:R-:W-:Y:S02]  /*a420*/  FADD R89, R132, R89 ;  /* 0x0000005984597221 */ /* 0x000fe40000000000 */
[----:B------:R-:W-:Y:S01]  /*a430*/  FADD R51, R133, R75 ;  /* 0x0000004b85337221 */ /* 0x000fe20000000000 */
[----:B------:R-:W0:Y:S01]  /*a440*/  MUFU.EX2 R74, R74 ;  /* 0x0000004a004a7308 */ /* 0x000e220000000800 */
[----:B------:R-:W-:Y:S02]  /*a450*/  FADD R88, R241, R88 ;  /* 0x00000058f1587221 */ /* 0x000fe40000000000 */
[----:B------:R-:W-:-:S02]  /*a460*/  FADD R80, R124, R80 ;  /* 0x000000507c507221 */ /* 0x000fc40000000000 */
[----:B------:R-:W-:-:S03]  /*a470*/  FADD R89, R125, R89 ;  /* 0x000000597d597221 */ /* 0x000fc60000000000 */
[----:B------:R-:W0:Y:S01]  /*a480*/  MUFU.EX2 R75, R49 ;  /* 0x00000031004b7308 */ /* 0x000e220000000800 */
[----:B------:R-:W-:Y:S02]  /*a490*/  FADD R51, R13, R51 ;  /* 0x000000330d337221 */ /* 0x000fe40000000000 */
[----:B------:R-:W-:Y:S02]  /*a4a0*/  FADD R88, R240, R88 ;  /* 0x00000058f0587221 */ /* 0x000fe40000000000 */
[----:B------:R-:W-:-:S03]  /*a4b0*/  FADD R80, R21, R80 ;  /* 0x0000005015507221 */ /* 0x000fc60000000000 */
[----:B------:R-:W0:Y:S01]  /*a4c0*/  MUFU.EX2 R45, R45 ;  /* 0x0000002d002d7308 */ /* 0x000e220000000800 */
[----:B------:R-:W-:Y:S02]  /*a4d0*/  FADD R51, R5, R51 ;  /* 0x0000003305337221 */ /* 0x000fe40000000000 */
[----:B-1----:R-:W-:Y:S02]  /*a4e0*/  FADD R89, R72, R89 ;  /* 0x0000005948597221 */ /* 0x002fe40000000000 */
[----:B0-----:R-:W-:Y:S02]  /*a4f0*/  FADD R88, R73, R88 ;  /* 0x0000005849587221 */ /* 0x001fe40000000000 */
[----:B------:R-:W-:Y:S02]  /*a500*/  FADD R80, R20, R80 ;  /* 0x0000005014507221 */ /* 0x000fe40000000000 */
[----:B------:R-:W-:Y:S02]  /*a510*/  FADD R51, R8, R51 ;  /* 0x0000003308337221 */ /* 0x000fe40000000000 */
[----:B------:R-:W-:-:S02]  /*a520*/  FADD R5, R48, R89 ;  /* 0x0000005930057221 */ /* 0x000fc40000000000 */
[----:B------:R-:W-:Y:S02]  /*a530*/  FADD R8, R50, R88 ;  /* 0x0000005832087221 */ /* 0x000fe40000000000 */
[----:B------:R-:W-:Y:S02]  /*a540*/  FADD R80, R9, R80 ;  /* 0x0000005009507221 */ /* 0x000fe40000000000 */
[----:B------:R-:W-:Y:S02]  /*a550*/  FADD R5, R74, R5 ;  /* 0x000000054a057221 */ /* 0x000fe40000000000 */
[----:B------:R-:W-:Y:S02]  /*a560*/  FADD R8, R75, R8 ;  /* 0x000000084b087221 */ /* 0x000fe40000000000 */
[----:B------:R-:W-:Y:S02]  /*a570*/  FADD R4, R4, R51 ;  /* 0x0000003304047221 */ /* 0x000fe40000000000 */
[----:B------:R-:W-:-:S02]  /*a580*/  FADD R12, R12, R80 ;  /* 0x000000500c0c7221 */ /* 0x000fc40000000000 */
[----:B------:R-:W-:Y:S02]  /*a590*/  FADD R5, R44, R5 ;  /* 0x000000052c057221 */ /* 0x000fe40000000000 */
[----:B------:R-:W-:Y:S01]  /*a5a0*/  FADD R8, R45, R8 ;  /* 0x000000082d087221 */ /* 0x000fe20000000000 */
[----:B------:R-:W0:Y:S04]  /*a5b0*/  SHFL.BFLY PT, R21, R4, 0x2, 0x1f ;  /* 0x0c401f0004157f89 */ /* 0x000e2800000e0000 */
[----:B------:R-:W1:Y:S04]  /*a5c0*/  SHFL.BFLY PT, R9, R12, 0x2, 0x1f ;  /* 0x0c401f000c097f89 */ /* 0x000e6800000e0000 */
[----:B------:R-:W1:Y:S04]  /*a5d0*/  SHFL.BFLY PT, R13, R5, 0x2, 0x1f ;  /* 0x0c401f00050d7f89 */ /* 0x000e6800000e0000 */
[----:B------:R-:W1:Y:S01]  /*a5e0*/  SHFL.BFLY PT, R20, R8, 0x2, 0x1f ;  /* 0x0c401f0008147f89 */ /* 0x000e6200000e0000 */
[----:B------:R-:W-:-:S02]  /*a5f0*/  F2FP.PACK_AB R72, R48, R72 ;  /* 0x000000483048723e */ /* 0x000fc400000000ff */
[----:B------:R-:W-:Y:S02]  /*a600*/  F2FP.PACK_AB R73, R50, R73 ;  /* 0x000000493249723e */ /* 0x000fe400000000ff */
[----:B------:R-:W-:Y:S02]  /*a610*/  F2FP.PACK_AB R74, R44, R74 ;  /* 0x0000004a2c4a723e */ /* 0x000fe400000000ff */
[----:B------:R-:W-:Y:S01]  /*a620*/  F2FP.PACK_AB R75, R45, R75 ;  /* 0x0000004b2d4b723e */ /* 0x000fe200000000ff */
[----:B0-----:R-:W-:Y:S02]  /*a630*/  FADD R21, R4, R21 ;  /* 0x0000001504157221 */ /* 0x001fe40000000000 */
[----:B-1----:R-:W-:-:S03]  /*a640*/  FADD R9, R12, R9 ;  /* 0x000000090c097221 */ /* 0x002fc60000000000 */
[----:B------:R-:W0:Y:S01]  /*a650*/  SHFL.BFLY PT, R4, R21, 0x1, 0x1f ;  /* 0x0c201f0015047f89 */ /* 0x000e2200000e0000 */
[----:B------:R-:W-:Y:S01]  /*a660*/  FADD R13, R5, R13 ;  /* 0x0000000d050d7221 */ /* 0x000fe20000000000 */
[----:B------:R-:W-:Y:S01]  /*a670*/  HMMA.16816.F32 R48, R72, R6, R68 ;  /* 0x000000064830723c */ /* 0x000fe20000001844 */
[----:B------:R-:W-:Y:S01]  /*a680*/  FADD R20, R8, R20 ;  /* 0x0000001408147221 */ /* 0x000fe20000000000 */
[----:B------:R-:W1:Y:S04]  /*a690*/  SHFL.BFLY PT, R5, R9, 0x1, 0x1f ;  /* 0x0c201f0009057f89 */ /* 0x000e6800000e0000 */
[----:B------:R-:W1:Y:S04]  /*a6a0*/  SHFL.BFLY PT, R6, R13, 0x1, 0x1f ;  /* 0x0c201f000d067f89 */ /* 0x000e6800000e0000 */
[----:B------:R-:W1:Y:S01]  /*a6b0*/  SHFL.BFLY PT, R7, R20, 0x1, 0x1f ;  /* 0x0c201f0014077f89 */ /* 0x000e6200000e0000 */
[----:B------:R-:W-:-:S02]  /*a6c0*/  MOV R246, R109 ;  /* 0x0000006d00f67202 */ /* 0x000fc40000000f00 */
[----:B------:R-:W-:Y:S02]  /*a6d0*/  MOV R251, R108 ;  /* 0x0000006c00fb7202 */ /* 0x000fe40000000f00 */
[----:B------:R-:W-:Y:S01]  /*a6e0*/  MOV R250, R117 ;  /* 0x0000007500fa7202 */ /* 0x000fe20000000f00 */
[----:B0-----:R-:W-:Y:S01]  /*a6f0*/  FADD R4, R21, R4 ;  /* 0x0000000415047221 */ /* 0x001fe20000000000 */
[----:B------:R-:W-:Y:S01]  /*a700*/  MOV R245, R116 ;  /* 0x0000007400f57202 */ /* 0x000fe20000000f00 */
[----:B-1----:R-:W-:Y:S02]  /*a710*/  FADD R5, R9, R5 ;  /* 0x0000000509057221 */ /* 0x002fe40000000000 */
[----:B------:R-:W-:Y:S02]  /*a720*/  FADD R6, R13, R6 ;  /* 0x000000060d067221 */ /* 0x000fe40000000000 */
[----:B------:R-:W-:Y:S01]  /*a730*/  FADD R7, R20, R7 ;  /* 0x0000000714077221 */ /* 0x000fe20000000000 */
[----:B------:R-:W-:Y:S01]  /*a740*/  MOV R8, 0x40 ;  /* 0x0000004000087802 */ /* 0x000fe20000000f00 */
[C---:B------:R-:W-:Y:S08]  /*a750*/  HMMA.16816.F32 R40, R76.reuse, R46, R40 ;  /* 0x0000002e4c28723c */ /* 0x040ff00000001828 */
        /* <DEDUP_REMOVED lines=8> */
[----:B------:R-:W-:Y:S01]  /*a7e0*/  MOV R196, R252 ;  /* 0x000000fc00c47202 */ /* 0x000fe20000000f00 */
[----:B------:R-:W-:Y:S01]  /*a7f0*/  IMAD.MOV.U32 R197, RZ, RZ, R248 ;  /* 0x000000ffffc57224 */ /* 0x000fe200078e00f8 */
[----:B------:R-:W-:-:S02]  /*a800*/  MOV R198, R249 ;  /* 0x000000f900c67202 */ /* 0x000fc40000000f00 */
[----:B------:R-:W-:-:S03]  /*a810*/  MOV R199, R244 ;  /* 0x000000f400c77202 */ /* 0x000fc60000000f00 */
[----:B------:R-:W-:Y:S01]  /*a820*/  HMMA.16816.F32 R24, R76, R14, R24 ;  /* 0x0000000e4c18723c */ /* 0x000fe20000001818 */
[----:B----4-:R-:W-:Y:S02]  /*a830*/  FFMA R85, R246, R85, R4 ;  /* 0x00000055f6557223 */ /* 0x010fe40000000004 */
[----:B--2---:R-:W-:Y:S01]  /*a840*/  FFMA R84, R251, R84, R5 ;  /* 0x00000054fb547223 */ /* 0x004fe20000000005 */
[----:B---3--:R-:W-:Y:S01]  /*a850*/  IADD3 R83, R83, 0x40, RZ ;  /* 0x0000004053537810 */ /* 0x008fe20007ffe0ff */
[----:B------:R-:W-:-:S04]  /*a860*/  FFMA R82, R250, R82, R6 ;  /* 0x00000052fa527223 */ /* 0x000fc80000000006 */
[----:B------:R0:W-:Y:S01]  /*a870*/  STL [R1+0x1c], R83 ;  /* 0x00001c5301007387 */ /* 0x0001e20000100800 */
[----:B------:R-:W-:-:S03]  /*a880*/  FFMA R81, R245, R81, R7 ;  /* 0x00000051f5517223 */ /* 0x000fc60000000007 */
[----:B------:R0:W-:Y:S04]  /*a890*/  STL [R1+0x2c], R85 ;  /* 0x00002c5501007387 */ /* 0x0001e80000100800 */
[----:B------:R0:W-:Y:S04]  /*a8a0*/  STL [R1+0x28], R84 ;  /* 0x0000285401007387 */ /* 0x0001e80000100800 */
[----:B------:R0:W-:Y:S04]  /*a8b0*/  STL [R1+0x24], R82 ;  /* 0x0000245201007387 */ /* 0x0001e80000100800 */
[----:B------:R0:W-:Y:S01]  /*a8c0*/  STL [R1+0x20], R81 ;  /* 0x0000205101007387 */ /* 0x0001e20000100800 */
[----:B------:R-:W-:Y:S01]  /*a8d0*/  ISETP.GE.AND P0, PT, R83, c[0x0][0x1d0], PT ;  /* 0x0000740053007a0c */ /* 0x000fe20003f06270 */
[----:B------:R-:W-:Y:S01]  /*a8e0*/  HMMA.16816.F32 R32, R76, R10, R32 ;  /* 0x0000000a4c20723c */ /* 0x000fe20000001820 */
[----:B------:R-:W-:-:S02]  /*a8f0*/  IMAD R2, R8, c[0x0][0x1b4], R2 ;  /* 0x00006d0008027a24 */ /* 0x000fc400078e0202 */
[----:B------:R-:W-:-:S05]  /*a900*/  IMAD R0, R8, c[0x0][0x1a4], R0 ;  /* 0x0000690008007a24 */ /* 0x000fca00078e0200 */
        /* <DEDUP_REMOVED lines=16> */
[----:B0-----:R-:W-:Y:S01]  /*aa10*/  @P0 CALL.REL.NOINC `(.L_x_1) ;  /* 0x0000001000000944 */ /* 0x001fe20003c00000 */
[----:B------:R-:W-:Y:S06]  /*aa20*/  BRA `(.L_x_2) ;  /* 0xffffa01000007947 */ /* 0x000fec000383ffff */
.L_x_1:
[----:B------:R-:W-:-:S05]  /*aa30*/  NOP ;  /* 0x0000000000007918 */ /* 0x000fca0000000000 */
[----:B------:R-:W-:Y:S02]  /*aa40*/  MOV R0, R244 ;  /* 0x000000f400007202 */ /* 0x000fe40000000f00 */
[----:B------:R-:W-:-:S02]  /*aa50*/  MOV R2, R249 ;  /* 0x000000f900027202 */ /* 0x000fc40000000f00 */
[----:B-----5:R-:W-:-:S07]  /*aa60*/  MOV R3, R248 ;  /* 0x000000f800037202 */ /* 0x020fce0000000f00 */
.L_x_0:
[----:B0-----:R-:W2:Y:S04]  /*aa70*/  LDL.LU R17, [R1+0x20] ;  /* 0x0000200001117983 */ /* 0x001ea80000300800 */
[----:B------:R-:W3:Y:S04]  /*aa80*/  LDL.LU R21, [R1+0x24] ;  /* 0x0000240001157983 */ /* 0x000ee80000300800 */
[----:B------:R-:W4:Y:S04]  /*aa90*/  LDL.LU R23, [R1+0x28] ;  /* 0x0000280001177983 */ /* 0x000f280000300800 */
[----:B------:R-:W5:Y:S01]  /*aaa0*/  LDL.LU R11, [R1+0x2c] ;  /* 0x00002c00010b7983 */ /* 0x000f620000300800 */
[----:B------:R-:W-:Y:S01]  /*aab0*/  MOV R5, R28 ;  /* 0x0000001c00057202 */ /* 0x000fe20000000f00 */
[----:B------:R-:W-:Y:S01]  /*aac0*/  IMAD.MOV.U32 R112, RZ, RZ, R46 ;  /* 0x000000ffff707224 */ /* 0x000fe200078e002e */
[----:B------:R-:W-:Y:S01]  /*aad0*/  MOV R92, R230 ;  /* 0x000000e6005c7202 */ /* 0x000fe20000000f00 */
[----:B------:R-:W0:Y:S01]  /*aae0*/  S2R R248, SR_TID.X ;  /* 0x0000000000f87919 */ /* 0x000e220000002100 */
[----:B------:R-:W-:Y:S01]  /*aaf0*/  MOV R18, R39 ;  /* 0x0000002700127202 */ /* 0x000fe20000000f00 */
[----:B------:R-:W-:Y:S01]  /*ab00*/  IMAD.MOV.U32 R16, RZ, RZ, R51 ;  /* 0x000000ffff107224 */ /* 0x000fe200078e0033 */
[----:B------:R-:W-:Y:S01]  /*ab10*/  MOV R12, R50 ;  /* 0x00000032000c7202 */ /* 0x000fe20000000f00 */
[----:B------:R-:W1:Y:S01]  /*ab20*/  S2R R244, SR_CTAID.X ;  /* 0x0000000000f47919 */ /* 0x000e620000002500 */
[----:B------:R-:W-:-:S02]  /*ab30*/  MOV R13, R38 ;  /* 0x00000026000d7202 */ /* 0x000fc40000000f00 */
[----:B------:R-:W-:Y:S01]  /*ab40*/  MOV R19, R47 ;  /* 0x0000002f00137202 */ /* 0x000fe20000000f00 */
[----:B------:R-:W1:Y:S01]  /*ab50*/  S2R R246, SR_CTAID.Y ;  /* 0x0000000000f67919 */ /* 0x000e620000002600 */
[----:B------:R-:W-:Y:S02]  /*ab60*/  MOV R6, R29 ;  /* 0x0000001d00067202 */ /* 0x000fe40000000f00 */
[----:B------:R-:W-:Y:S02]  /*ab70*/  MOV R7, R36 ;  /* 0x0000002400077202 */ /* 0x000fe40000000f00 */
[----:B------:R-:W-:Y:S02]  /*ab80*/  MOV R8, R37 ;  /* 0x0000002500087202 */ /* 0x000fe40000000f00 */
[----:B------:R-:W-:Y:S02]  /*ab90*/  MOV R9, R44 ;  /* 0x0000002c00097202 */ /* 0x000fe40000000f00 */
[----:B------:R-:W-:-:S02]  /*aba0*/  MOV R10, R45 ;  /* 0x0000002d000a7202 */ /* 0x000fc40000000f00 */
[----:B------:R-:W-:Y:S02]  /*abb0*/  MOV R106, R108 ;  /* 0x0000006c006a7202 */ /* 0x000fe40000000f00 */
[----:B------:R-:W-:Y:S02]  /*abc0*/  MOV R103, R109 ;  /* 0x0000006d00677202 */ /* 0x000fe40000000f00 */
[----:B------:R-:W-:Y:S02]  /*abd0*/  MOV R62, R97 ;  /* 0x00000061003e7202 */ /* 0x000fe40000000f00 */
[C---:B0-----:R-:W-:Y:S02]  /*abe0*/  SHF.L.U32 R14, R248.reuse, 0x9, RZ ;  /* 0x00000009f80e7819 */ /* 0x041fe400000006ff */
[----:B------:R-:W-:Y:S02]  /*abf0*/  SHF.L.U32 R28, R248, 0xb, RZ ;  /* 0x0000000bf81c7819 */ /* 0x000fe400000006ff */
[----:B------:R-:W-:-:S02]  /*ac00*/  LOP3.LUT R15, R14, 0x3000, RZ, 0xc0, !PT ;  /* 0x000030000e0f7812 */ /* 0x000fc400078ec0ff */
[----:B------:R-:W-:Y:S02]  /*ac10*/  LOP3.LUT R230, R28, 0x3000, RZ, 0xc0, !PT ;  /* 0x000030001ce67812 */ /* 0x000fe400078ec0ff */
[----:B------:R-:W-:Y:S02]  /*ac20*/  MOV R4, R222 ;  /* 0x000000de00047202 */ /* 0x000fe40000000f00 */
[C---:B------:R-:W-:Y:S02]  /*ac30*/  SHF.L.U32 R37, R248.reuse, 0x2, RZ ;  /* 0x00000002f8257819 */ /* 0x040fe400000006ff */
[----:B------:R-:W-:Y:S02]  /*ac40*/  SHF.R.U32.HI R38, RZ, 0x1, R248 ;  /* 0x00000001ff267819 */ /* 0x000fe400000116f8 */
[----:B------:R-:W-:Y:S02]  /*ac50*/  SHF.L.U32 R22, R248, 0x5, RZ ;  /* 0x00000005f8167819 */ /* 0x000fe400000006ff */
[----:B------:R-:W-:-:S02]  /*ac60*/  LOP3.LUT R38, R38, 0x4, RZ, 0xc0, !PT ;  /* 0x0000000426267812 */ /* 0x000fc400078ec0ff */
[----:B------:R-:W-:Y:S01]  /*ac70*/  LOP3.LUT R76, R15, 0x60, R22, 0xf8, !PT ;  /* 0x000000600f4c7812 */ /* 0x000fe200078ef816 */
[----:B------:R-:W-:Y:S01]  /*ac80*/  BAR.SYNC.DEFER_BLOCKING 0x0 ;  /* 0x0000000000007b1d */ /* 0x000fe20000010000 */
[----:B--2---:R-:W-:-:S05]  /*ac90*/  IMAD.MOV.U32 R55, RZ, RZ, R17 ;  /* 0x000000ffff377224 */ /* 0x004fca00078e0011 */
[----:B------:R-:W0:Y:S01]  /*aca0*/  S2R R17, SR_TID.X ;  /* 0x0000000000117919 */ /* 0x000e220000002100 */
[C---:B------:R-:W-:Y:S01]  /*acb0*/  FMUL R46, R55.reuse, 8388608 ;  /* 0x4b000000372e7820 */ /* 0x040fe20000400000 */
[C---:B------:R-:W-:Y:S02]  /*acc0*/  FSETP.GT.AND P0, PT, |R55|.reuse, 8.50705917302346158658e+37, PT ;  /* 0x7e8000003700780b */ /* 0x040fe40003f04200 */
[----:B------:R-:W-:Y:S02]  /*acd0*/  FSETP.GEU.AND P4, PT, R55, 1.175494350822287508e-38, PT ;  /* 0x008000003700780b */ /* 0x000fe40003f8e000 */
[----:B----4-:R-:W-:Y:S01]  /*ace0*/  MOV R14, R23 ;  /* 0x00000017000e7202 */ /* 0x010fe20000000f00 */
[----:B-1----:R-:W-:Y:S01]  /*acf0*/  IMAD R23, R246, c[0x0][0x1c0], RZ ;  /* 0x00007000f6177a24 */ /* 0x002fe200078e02ff */
[----:B---3--:R-:W-:Y:S01]  /*ad00*/  MOV R60, R21 ;  /* 0x00000015003c7202 */ /* 0x008fe20000000f00 */
[C---:B-----5:R-:W-:Y:S01]  /*ad10*/  FMUL R20, R11.reuse, 8388608 ;  /* 0x4b0000000b147820 */ /* 0x060fe20000400000 */
[C---:B------:R-:W-:Y:S01]  /*ad20*/  FSETP.GEU.AND P2, PT, R14.reuse, 1.175494350822287508e-38, PT ;  /* 0x008000000e00780b */ /* 0x040fe20003f4e000 */
[----:B------:R-:W-:Y:S01]  /*ad30*/  FMUL R39, R14, 8388608 ;  /* 0x4b0000000e277820 */ /* 0x000fe20000400000 */
[----:B------:R-:W-:Y:S01]  /*ad40*/  FSETP.GEU.AND P1, PT, R11, 1.175494350822287508e-38, PT ;  /* 0x008000000b00780b */ /* 0x000fe20003f2e000 */
[----:B------:R-:W-:Y:S01]  /*ad50*/  FMUL R47, R60, 8388608 ;  /* 0x4b0000003c2f7820 */ /* 0x000fe20000400000 */
[----:B------:R-:W-:Y:S01]  /*ad60*/  FSEL R46, R46, R55, !P4 ;  /* 0x000000372e2e7208 */ /* 0x000fe20006000000 */
[----:B------:R-:W-:Y:S01]  /*ad70*/  @P0 FMUL R99, R99, 0.25 ;  /* 0x3e80000063630820 */ /* 0x000fe20000400000 */
[----:B------:R-:W-:Y:S01]  /*ad80*/  FSEL R39, R39, R14, !P2 ;  /* 0x0000000e27277208 */ /* 0x000fe20005000000 */
[----:B------:R-:W-:Y:S01]  /*ad90*/  @P0 FMUL R98, R98, 0.25 ;  /* 0x3e80000062620820 */ /* 0x000fe20000400000 */
[----:B------:R-:W-:Y:S01]  /*ada0*/  FSEL R20, R20, R11, !P1 ;  /* 0x0000000b14147208 */ /* 0x000fe20004800000 */
[----:B------:R-:W-:Y:S01]  /*adb0*/  @P0 FMUL R175, R175, 0.25 ;  /* 0x3e800000afaf0820 */ /* 0x000fe20000400000 */
[----:B------:R-:W-:Y:S01]  /*adc0*/  FSEL R53, RZ, -23, P1 ;  /* 0xc1b80000ff357808 */ /* 0x000fe20000800000 */
[----:B------:R-:W-:Y:S01]  /*add0*/  @P0 FMUL R174, R174, 0.25 ;  /* 0x3e800000aeae0820 */ /* 0x000fe20000400000 */
[----:B------:R-:W-:Y:S01]  /*ade0*/  FSETP.GT.AND P1, PT, |R60|, 8.50705917302346158658e+37, PT ;  /* 0x7e8000003c00780b */ /* 0x000fe20003f24200 */
[----:B------:R-:W-:Y:S01]  /*adf0*/  @P0 FMUL R171, R171, 0.25 ;  /* 0x3e800000abab0820 */ /* 0x000fe20000400000 */
[----:B0-----:R-:W-:Y:S01]  /*ae00*/  LOP3.LUT R52, R17, 0xff, RZ, 0xc0, !PT ;  /* 0x000000ff11347812 */ /* 0x001fe200078ec0ff */
[----:B------:R-:W-:Y:S01]  /*ae10*/  @P0 FMUL R170, R170, 0.25 ;  /* 0x3e800000aaaa0820 */ /* 0x000fe20000400000 */
[----:B------:R-:W-:Y:S01]  /*ae20*/  FSETP.GEU.AND P3, PT, R60, 1.175494350822287508e-38, PT ;  /* 0x008000003c00780b */ /* 0x000fe20003f6e000 */
[----:B------:R-:W-:Y:S01]  /*ae30*/  @P0 FMUL R163, R163, 0.25 ;  /* 0x3e800000a3a30820 */ /* 0x000fe20000400000 */
[----:B------:R-:W-:Y:S01]  /*ae40*/  LEA R244, R244, R52, 0x8 ;  /* 0x00000034f4f47211 */ /* 0x000fe200078e40ff */
[----:B------:R-:W-:Y:S01]  /*ae50*/  @P0 FMUL R162, R162, 0.25 ;  /* 0x3e800000a2a20820 */ /* 0x000fe20000400000 */
[----:B------:R-:W-:Y:S01]  /*ae60*/  LEA R230, R52, R230, 0x4 ;  /* 0x000000e634e67211 */ /* 0x000fe200078e20ff */
[----:B------:R-:W-:Y:S01]  /*ae70*/  @P0 FMUL R155, R155, 0.25 ;  /* 0x3e8000009b9b0820 */ /* 0x000fe20000400000 */
[----:B------:R-:W-:Y:S01]  /*ae80*/  FSEL R52, RZ, -23, P2 ;  /* 0xc1b80000ff347808 */ /* 0x000fe20001000000 */
[----:B------:R-:W-:Y:S01]  /*ae90*/  @P0 FMUL R154, R154, 0.25 ;  /* 0x3e8000009a9a0820 */ /* 0x000fe20000400000 */
[----:B------:R-:W-:Y:S01]  /*aea0*/  FSETP.GEU.AND P2, PT, |R55|, 1.175494350822287508e-38, PT ;  /* 0x008000003700780b */ /* 0x000fe20003f4e200 */
[----:B------:R-:W-:Y:S01]  /*aeb0*/  @P0 FMUL R151, R151, 0.25 ;  /* 0x3e80000097970820 */ /* 0x000fe20000400000 */
[----:B------:R-:W-:Y:S01]  /*aec0*/  FSEL R47, R47, R60, !P3 ;  /* 0x0000003c2f2f7208 */ /* 0x000fe20005800000 */
[----:B------:R-:W-:Y:S01]  /*aed0*/  @P0 FMUL R150, R150, 0.25 ;  /* 0x3e80000096960820 */ /* 0x000fe20000400000 */
[----:B------:R-:W-:Y:S01]  /*aee0*/  IADD3 R97, R46, -0x3f3504f3, RZ ;  /* 0xc0cafb0d2e617810 */ /* 0x000fe20007ffe0ff */
[----:B------:R-:W-:Y:S01]  /*aef0*/  @P0 FMUL R143, R143, 0.25 ;  /* 0x3e8000008f8f0820 */ /* 0x000fe20000400000 */
[----:B------:R-:W-:Y:S01]  /*af00*/  SHF.L.U32 R21, R248, 0x3, RZ ;  /* 0x00000003f8157819 */ /* 0x000fe200000006ff */
[----:B------:R-:W-:Y:S01]  /*af10*/  @P0 FMUL R142, R142, 0.25 ;  /* 0x3e8000008e8e0820 */ /* 0x000fe20000400000 */
[----:B------:R-:W-:Y:S01]  /*af20*/  LOP3.LUT R97, R97, 0xff800000, RZ, 0xc0, !PT ;  /* 0xff80000061617812 */ /* 0x000fe200078ec0ff */
[----:B------:R-:W-:Y:S01]  /*af30*/  @P0 FMUL R135, R135, 0.25 ;  /* 0x3e80000087870820 */ /* 0x000fe20000400000 */
[C---:B------:R-:W-:Y:S01]  /*af40*/  LOP3.LUT R36, R21.reuse, 0x700, RZ, 0xc0, !PT ;  /* 0x0000070015247812 */ /* 0x040fe200078ec0ff */
[----:B------:R-:W-:Y:S01]  /*af50*/  @P0 FMUL R134, R134, 0.25 ;  /* 0x3e80000086860820 */ /* 0x000fe20000400000 */
[----:B------:R-:W-:Y:S01]  /*af60*/  LOP3.LUT R222, R21, 0x38, RZ, 0xc0, !PT ;  /* 0x0000003815de7812 */ /* 0x000fe200078ec0ff */
[----:B------:R-:W-:Y:S01]  /*af70*/  @P0 FMUL R127, R127, 0.25 ;  /* 0x3e8000007f7f0820 */ /* 0x000fe20000400000 */
[----:B------:R-:W-:Y:S01]  /*af80*/  I2F R21, R97 ;  /* 0x0000006100157306 */ /* 0x000fe20000201400 */
[----:B------:R-:W-:Y:S01]  /*af90*/  @P0 FMUL R126, R126, 0.25 ;  /* 0x3e8000007e7e0820 */ /* 0x000fe20000400000 */
[----:B------:R-:W-:Y:S01]  /*afa0*/  FSEL R50, RZ, -23, P4 ;  /* 0xc1b80000ff327808 */ /* 0x000fe20002000000 */
[----:B------:R-:W-:Y:S01]  /*afb0*/  @P0 FMUL R119, R119, 0.25 ;  /* 0x3e80000077770820 */ /* 0x000fe20000400000 */
[----:B------:R-:W-:Y:S01]  /*afc0*/  LOP3.LUT R45, R36, 0x70, R37, 0xf8, !PT ;  /* 0x00000070242d7812 */ /* 0x000fe200078ef825 */
[----:B------:R-:W-:Y:S01]  /*afd0*/  @P0 FMUL R118, R118, 0.25 ;  /* 0x3e80000076760820 */ /* 0x000fe20000400000 */
[----:B------:R-:W-:Y:S01]  /*afe0*/  LOP3.LUT R37, R37, 0x3c0, RZ, 0xc0, !PT ;  /* 0x000003c025257812 */ /* 0x000fe200078ec0ff */
[----:B------:R-:W-:Y:S01]  /*aff0*/  @P0 FMUL R111, R111, 0.25 ;  /* 0x3e8000006f6f0820 */ /* 0x000fe20000400000 */
[----:B------:R-:W-:Y:S01]  /*b000*/  IADD3 R108, R39, -0x3f3504f3, RZ ;  /* 0xc0cafb0d276c7810 */ /* 0x000fe20007ffe0ff */
[----:B------:R-:W-:Y:S01]  /*b010*/  @P0 FMUL R110, R110, 0.25 ;  /* 0x3e8000006e6e0820 */ /* 0x000fe20000400000 */
[----:B------:R-:W-:Y:S01]  /*b020*/  IADD3 R222, R38, R222, R37 ;  /* 0x000000de26de7210 */ /* 0x000fe20007ffe025 */
[----:B------:R-:W-:Y:S01]  /*b030*/  @P0 FMUL R91, R91, 0.25 ;  /* 0x3e8000005b5b0820 */ /* 0x000fe20000400000 */
[----:B------:R-:W-:Y:S01]  /*b040*/  LOP3.LUT R108, R108, 0xff800000, RZ, 0xc0, !PT ;  /* 0xff8000006c6c7812 */ /* 0x000fe200078ec0ff */
[----:B------:R-:W-:Y:S01]  /*b050*/  @P0 FMUL R90, R90, 0.25 ;  /* 0x3e8000005a5a0820 */ /* 0x000fe20000400000 */
[----:B------:R-:W-:Y:S01]  /*b060*/  IADD3 R15, R20, -0x3f3504f3, RZ ;  /* 0xc0cafb0d140f7810 */ /* 0x000fe20007ffe0ff */
[----:B------:R-:W-:Y:S01]  /*b070*/  @P0 FMUL R19, R19, 0.25 ;  /* 0x3e80000013130820 */ /* 0x000fe20000400000 */
[----:B------:R0:W-:Y:S01]  /*b080*/  I2F R17, R108 ;  /* 0x0000006c00117306 */ /* 0x0001e20000201400 */
[----:B------:R-:W-:Y:S01]  /*b090*/  @P0 FMUL R112, R112, 0.25 ;  /* 0x3e80000070700820 */ /* 0x000fe20000400000 */
[----:B------:R-:W-:Y:S01]  /*b0a0*/  LOP3.LUT R15, R15, 0xff800000, RZ, 0xc0, !PT ;  /* 0xff8000000f0f7812 */ /* 0x000fe200078ec0ff */
[----:B------:R-:W-:Y:S01]  /*b0b0*/  @P0 FMUL R18, R18, 0.25 ;  /* 0x3e80000012120820 */ /* 0x000fe20000400000 */
[----:B------:R-:W-:Y:S01]  /*b0c0*/  IADD3 R54, R47, -0x3f3504f3, RZ ;  /* 0xc0cafb0d2f367810 */ /* 0x000fe20007ffe0ff */
[----:B------:R-:W-:Y:S01]  /*b0d0*/  @P0 FMUL R13, R13, 0.25 ;  /* 0x3e8000000d0d0820 */ /* 0x000fe20000400000 */
[----:B------:R-:W-:Y:S01]  /*b0e0*/  LOP3.LUT R76, R76, R45, RZ, 0x3c, !PT ;  /* 0x0000002d4c4c7212 */ /* 0x000fe200078e3cff */
[----:B------:R-:W-:Y:S01]  /*b0f0*/  @P0 FMUL R31, R31, 0.25 ;  /* 0x3e8000001f1f0820 */ /* 0x000fe20000400000 */
[----:B------:R-:W-:Y:S01]  /*b100*/  LOP3.LUT R54, R54, 0xff800000, RZ, 0xc0, !PT ;  /* 0xff80000036367812 */ /* 0x000fe200078ec0ff */
[----:B------:R-:W-:Y:S01]  /*b110*/  @P0 FMUL R30, R30, 0.25 ;  /* 0x3e8000001e1e0820 */ /* 0x000fe20000400000 */
[----:B0-----:R-:W-:Y:S01]  /*b120*/  IADD3 R108, R39, -R108, RZ ;  /* 0x8000006c276c7210 */ /* 0x001fe20007ffe0ff */
[----:B------:R-:W-:Y:S01]  /*b130*/  @P0 FMUL R16, R16, 0.25 ;  /* 0x3e80000010100820 */ /* 0x000fe20000400000 */
[----:B------:R-:W-:Y:S01]  /*b140*/  IADD3 R97, R46, -R97, RZ ;  /* 0x800000612e617210 */ /* 0x000fe20007ffe0ff */
[----:B------:R-:W-:Y:S01]  /*b150*/  @P0 FMUL R12, R12, 0.25 ;  /* 0x3e8000000c0c0820 */ /* 0x000fe20000400000 */
[----:B------:R0:W-:Y:S01]  /*b160*/  I2F R28, R54 ;  /* 0x00000036001c7306 */ /* 0x0001e20000201400 */
[----:B------:R-:W-:Y:S01]  /*b170*/  @P0 FMUL R55, R55, 0.25 ;  /* 0x3e80000037370820 */ /* 0x000fe20000400000 */
[----:B------:R-:W-:Y:S01]  /*b180*/  FSETP.GT.AND P0, PT, |R14|, 8.50705917302346158658e+37, PT ;  /* 0x7e8000000e00780b */ /* 0x000fe20003f04200 */
[----:B------:R-:W-:Y:S01]  /*b190*/  @!P2 FMUL R99, R99, 16777216 ;  /* 0x4b8000006363a820 */ /* 0x000fe20000400000 */
[----:B------:R-:W-:Y:S01]  /*b1a0*/  SHF.L.U32 R122, R23, 0x1, RZ ;  /* 0x00000001177a7819 */ /* 0x000fe200000006ff */
[----:B------:R-:W-:Y:S01]  /*b1b0*/  @!P2 FMUL R98, R98, 16777216 ;  /* 0x4b8000006262a820 */ /* 0x000fe20000400000 */
[----:B------:R-:W-:Y:S01]  /*b1c0*/  FSEL R51, RZ, -23, P3 ;  /* 0xc1b80000ff337808 */ /* 0x000fe20001800000 */
[----:B------:R-:W-:Y:S01]  /*b1d0*/  @!P2 FMUL R175, R175, 16777216 ;  /* 0x4b800000afafa820 */ /* 0x000fe20000400000 */
[----:B------:R-:W-:Y:S01]  /*b1e0*/  I2F R22, R15 ;  /* 0x0000000f00167306 */ /* 0x000fe20000201400 */
[----:B------:R-:W-:Y:S01]  /*b1f0*/  @!P2 FMUL R174, R174, 16777216 ;  /* 0x4b800000aeaea820 */ /* 0x000fe20000400000 */
[----:B0-----:R-:W-:Y:S01]  /*b200*/  IADD3 R54, R47, -R54, RZ ;  /* 0x800000362f367210 */ /* 0x001fe20007ffe0ff */
[----:B------:R-:W-:Y:S01]  /*b210*/  @!P2 FMUL R171, R171, 16777216 ;  /* 0x4b800000ababa820 */ /* 0x000fe20000400000 */
[----:B------:R-:W-:Y:S01]  /*b220*/  ISETP.GE.U32.AND P4, PT, R46, 0x7f800000, PT ;  /* 0x7f8000002e00780c */ /* 0x000fe20003f86070 */
[----:B------:R-:W-:Y:S01]  /*b230*/  @!P2 FMUL R170, R170, 16777216 ;  /* 0x4b800000aaaaa820 */ /* 0x000fe20000400000 */
[----:B------:R-:W-:Y:S01]  /*b240*/  FSETP.NEU.AND P3, PT, R20, RZ, PT ;  /* 0x000000ff1400720b */ /* 0x000fe20003f6d000 */
[----:B------:R-:W-:Y:S01]  /*b250*/  @!P2 FMUL R163, R163, 16777216 ;  /* 0x4b800000a3a3a820 */ /* 0x000fe20000400000 */
[----:B------:R-:W-:Y:S01]  /*b260*/  SHF.L.U32 R248, R248, 0x1, RZ ;  /* 0x00000001f8f87819 */ /* 0x000fe200000006ff */
[----:B------:R-:W-:-:S02]  /*b270*/  @!P2 FMUL R162, R162, 16777216 ;  /* 0x4b800000a2a2a820 */ /* 0x000fc40000400000 */
[----:B------:R-:W-:Y:S02]  /*b280*/  @!P2 FMUL R155, R155, 16777216 ;  /* 0x4b8000009b9ba820 */ /* 0x000fe40000400000 */
[----:B------:R-:W-:Y:S02]  /*b290*/  @!P2 FMUL R154, R154, 16777216 ;  /* 0x4b8000009a9aa820 */ /* 0x000fe40000400000 */
[----:B------:R-:W-:Y:S02]  /*b2a0*/  @!P2 FMUL R151, R151, 16777216 ;  /* 0x4b8000009797a820 */ /* 0x000fe40000400000 */
[----:B------:R-:W-:Y:S02]  /*b2b0*/  @!P2 FMUL R150, R150, 16777216 ;  /* 0x4b8000009696a820 */ /* 0x000fe40000400000 */
[----:B------:R-:W-:Y:S02]  /*b2c0*/  @!P2 FMUL R143, R143, 16777216 ;  /* 0x4b8000008f8fa820 */ /* 0x000fe40000400000 */
[----:B------:R-:W-:-:S02]  /*b2d0*/  @!P2 FMUL R142, R142, 16777216 ;  /* 0x4b8000008e8ea820 */ /* 0x000fc40000400000 */
[----:B------:R-:W-:Y:S02]  /*b2e0*/  @!P2 FMUL R55, R55, 16777216 ;  /* 0x4b8000003737a820 */ /* 0x000fe40000400000 */
[----:B------:R-:W-:Y:S02]  /*b2f0*/  @!P2 FMUL R135, R135, 16777216 ;  /* 0x4b8000008787a820 */ /* 0x000fe40000400000 */
[----:B------:R-:W-:Y:S02]  /*b300*/  @!P2 FMUL R134, R134, 16777216 ;  /* 0x4b8000008686a820 */ /* 0x000fe40000400000 */
[----:B------:R-:W-:Y:S01]  /*b310*/  @!P2 FMUL R127, R127, 16777216 ;  /* 0x4b8000007f7fa820 */ /* 0x000fe20000400000 */
[----:B------:R-:W0:Y:S01]  /*b320*/  MUFU.RCP R55, R55 ;  /* 0x0000003700377308 */ /* 0x000e220000001000 */
[----:B------:R-:W-:Y:S02]  /*b330*/  @!P2 FMUL R126, R126, 16777216 ;  /* 0x4b8000007e7ea820 */ /* 0x000fe40000400000 */
        /* <DEDUP_REMOVED lines=13> */
[----:B------:R-:W-:Y:S01]  /*b410*/  @!P2 FMUL R12, R12, 16777216 ;  /* 0x4b8000000c0ca820 */ /* 0x000fe20000400000 */
[----:B------:R-:W-:Y:S01]  /*b420*/  FSETP.GEU.AND P2, PT, |R60|, 1.175494350822287508e-38, PT ;  /* 0x008000003c00780b */ /* 0x000fe20003f4e200 */
[----:B------:R-:W-:Y:S02]  /*b430*/  @P1 FMUL R62, R62, 0.25 ;  /* 0x3e8000003e3e1820 */ /* 0x000fe40000400000 */
[----:B------:R-:W-:Y:S02]  /*b440*/  @P1 FMUL R96, R96, 0.25 ;  /* 0x3e80000060601820 */ /* 0x000fe40000400000 */
[----:B------:R-:W-:Y:S02]  /*b450*/  @P1 FMUL R173, R173, 0.25 ;  /* 0x3e800000adad1820 */ /* 0x000fe40000400000 */
[----:B------:R-:W-:Y:S02]  /*b460*/  @P1 FMUL R172, R172, 0.25 ;  /* 0x3e800000acac1820 */ /* 0x000fe40000400000 */
[----:B------:R-:W-:-:S02]  /*b470*/  @P1 FMUL R169, R169, 0.25 ;  /* 0x3e800000a9a91820 */ /* 0x000fc40000400000 */
[----:B------:R-:W-:Y:S02]  /*b480*/  @P1 FMUL R168, R168, 0.25 ;  /* 0x3e800000a8a81820 */ /* 0x000fe40000400000 */
        /* <DEDUP_REMOVED lines=26> */
[----:B------:R-:W-:Y:S01]  /*b630*/  @P1 FMUL R60, R60, 0.25 ;  /* 0x3e8000003c3c1820 */ /* 0x000fe20000400000 */
[----:B------:R-:W-:Y:S01]  /*b640*/  FSETP.GT.AND P1, PT, |R11|, 8.50705917302346158658e+37, PT ;  /* 0x7e8000000b00780b */ /* 0x000fe20003f24200 */
        /* <DEDUP_REMOVED lines=67> */
[C---:B------:R-:W-:Y:S01]  /*ba80*/  FSETP.GEU.AND P0, PT, |R11|.reuse, 1.175494350822287508e-38, PT ;  /* 0x008000000b00780b */ /* 0x040fe20003f0e200 */
[----:B------:R-:W-:Y:S02]  /*ba90*/  @P1 FMUL R11, R11, 0.25 ;  /* 0x3e8000000b0b1820 */ /* 0x000fe40000400000 */
[----:B------:R-:W-:-:S02]  /*baa0*/  @!P2 FMUL R14, R14, 16777216 ;  /* 0x4b8000000e0ea820 */ /* 0x000fc40000400000 */
[----:B0-----:R-:W-:Y:S02]  /*bab0*/  FMUL R109, R55, R13 ;  /* 0x0000000d376d7220 */ /* 0x001fe40000400000 */
[----:B------:R-:W0:Y:S01]  /*bac0*/  MUFU.RCP R13, R60 ;  /* 0x0000003c000d7308 */ /* 0x000e220000001000 */
[----:B------:R-:W-:Y:S02]  /*bad0*/  @P1 FMUL R41, R41, 0.25 ;  /* 0x3e80000029291820 */ /* 0x000fe40000400000 */
[----:B------:R-:W-:Y:S02]  /*bae0*/  @P1 FMUL R241, R241, 0.25 ;  /* 0x3e800000f1f11820 */ /* 0x000fe40000400000 */
[----:B------:R-:W-:Y:S02]  /*baf0*/  @P1 FMUL R240, R240, 0.25 ;  /* 0x3e800000f0f01820 */ /* 0x000fe40000400000 */
[----:B------:R-:W-:Y:S01]  /*bb00*/  @!P0 FMUL R11, R11, 16777216 ;  /* 0x4b8000000b0b8820 */ /* 0x000fe20000400000 */
[----:B------:R-:W1:Y:S01]  /*bb10*/  MUFU.RCP R14, R14 ;  /* 0x0000000e000e7308 */ /* 0x000e620000001000 */
[----:B------:R-:W-:-:S02]  /*bb20*/  @P1 FMUL R237, R237, 0.25 ;  /* 0x3e800000eded1820 */ /* 0x000fc40000400000 */
[----:B------:R-:W-:Y:S02]  /*bb30*/  @P1 FMUL R236, R236, 0.25 ;  /* 0x3e800000ecec1820 */ /* 0x000fe40000400000 */
[----:B------:R-:W-:Y:S02]  /*bb40*/  @P1 FMUL R233, R233, 0.25 ;  /* 0x3e800000e9e91820 */ /* 0x000fe40000400000 */
[----:B------:R-:W-:Y:S01]  /*bb50*/  @P1 FMUL R232, R232, 0.25 ;  /* 0x3e800000e8e81820 */ /* 0x000fe20000400000 */
[----:B------:R-:W2:Y:S01]  /*bb60*/  MUFU.RCP R11, R11 ;  /* 0x0000000b000b7308 */ /* 0x000ea20000001000 */
        /* <DEDUP_REMOVED lines=24> */
[----:B------:R-:W-:Y:S02]  /*bcf0*/  @!P2 FMUL R35, R35, 16777216 ;  /* 0x4b8000002323a820 */ /* 0x000fe40000400000 */
[----:B------:R-:W-:Y:S01]  /*bd00*/  @P1 FMUL R32, R32, 0.25 ;  /* 0x3e80000020201820 */ /* 0x000fe20000400000 */
[----:B------:R-:W-:Y:S01]  /*bd10*/  ISETP.GE.U32.AND P1, PT, R39, 0x7f800000, PT ;  /* 0x7f8000002700780c */ /* 0x000fe20003f26070 */
[----:B------:R-:W-:-:S02]  /*bd20*/  @!P2 FMUL R34, R34, 16777216 ;  /* 0x4b8000002222a820 */ /* 0x000fc40000400000 */
[----:B------:R-:W-:Y:S02]  /*bd30*/  FFMA.FTZ R50, R21, 1.1920928955078125e-07, R50 ;  /* 0x3400000015327823 */ /* 0x000fe40000010032 */
[----:B------:R-:W-:Y:S02]  /*bd40*/  @!P2 FMUL R4, R4, 16777216 ;  /* 0x4b8000000404a820 */ /* 0x000fe40000400000 */
[----:B------:R-:W-:Y:S02]  /*bd50*/  @!P2 FMUL R27, R27, 16777216 ;  /* 0x4b8000001b1ba820 */ /* 0x000fe40000400000 */
[----:B------:R-:W-:Y:S02]  /*bd60*/  @!P2 FMUL R26, R26, 16777216 ;  /* 0x4b8000001a1aa820 */ /* 0x000fe40000400000 */
[----:B------:R-:W-:Y:S02]  /*bd70*/  @!P2 FMUL R67, R67, 16777216 ;  /* 0x4b8000004343a820 */ /* 0x000fe40000400000 */
[----:B------:R-:W-:-:S02]  /*bd80*/  @!P2 FMUL R66, R66, 16777216 ;  /* 0x4b8000004242a820 */ /* 0x000fc40000400000 */
[----:B------:R-:W-:Y:S02]  /*bd90*/  @!P0 FMUL R41, R41, 16777216 ;  /* 0x4b80000029298820 */ /* 0x000fe40000400000 */
[----:B------:R-:W-:Y:S02]  /*bda0*/  FMUL R21, R55, R111 ;  /* 0x0000006f37157220 */ /* 0x000fe40000400000 */
[----:B0-----:R-:W-:Y:S02]  /*bdb0*/  FMUL R113, R13, R10 ;  /* 0x0000000a0d717220 */ /* 0x001fe40000400000 */
        /* <DEDUP_REMOVED lines=30> */
[C---:B------:R-:W-:Y:S02]  /*bfa0*/  FMUL R37, R55.reuse, R118 ;  /* 0x0000007637257220 */ /* 0x040fe40000400000 */
[----:B------:R-:W-:Y:S02]  /*bfb0*/  FMUL R111, R55, R12 ;  /* 0x0000000c376f7220 */ /* 0x000fe40000400000 */
[----:B------:R-:W-:-:S02]  /*bfc0*/  FMUL R102, R13, R116 ;  /* 0x000000740d667220 */ /* 0x000fc40000400000 */
[----:B-1----:R-:W-:Y:S02]  /*bfd0*/  FMUL R10, R14, R35 ;  /* 0x000000230e0a7220 */ /* 0x002fe40000400000 */
[----:B------:R-:W-:Y:S01]  /*bfe0*/  @!P0 FMUL R32, R32, 16777216 ;  /* 0x4b80000020208820 */ /* 0x000fe20000400000 */
[----:B------:R-:W-:Y:S01]  /*bff0*/  ISETP.GE.U32.AND P0, PT, R20, 0x7f800000, PT ;  /* 0x7f8000001400780c */ /* 0x000fe20003f06070 */
[C---:B------:R-:W-:Y:S02]  /*c000*/  FMUL R101, R13.reuse, R117 ;  /* 0x000000750d657220 */ /* 0x040fe40000400000 */
[C---:B------:R-:W-:Y:S02]  /*c010*/  FMUL R116, R13.reuse, R9 ;  /* 0x000000090d747220 */ /* 0x040fe40000400000 */
[C---:B------:R-:W-:Y:S02]  /*c020*/  FMUL R115, R13.reuse, R8 ;  /* 0x000000080d737220 */ /* 0x040fe40000400000 */
[----:B------:R-:W-:-:S02]  /*c030*/  FMUL R118, R13, R7 ;  /* 0x000000070d767220 */ /* 0x000fc40000400000 */
[C---:B------:R-:W-:Y:S02]  /*c040*/  FMUL R12, R13.reuse, R49 ;  /* 0x000000310d0c7220 */ /* 0x040fe40000400000 */
[----:B------:R-:W-:Y:S02]  /*c050*/  FMUL R35, R14, R34 ;  /* 0x000000220e237220 */ /* 0x000fe40000400000 */
[C---:B------:R-:W-:Y:S02]  /*c060*/  FMUL R117, R13.reuse, R6 ;  /* 0x000000060d757220 */ /* 0x040fe40000400000 */
[----:B------:R-:W-:Y:S01]  /*c070*/  FMUL R120, R13, R5 ;  /* 0x000000050d787220 */ /* 0x000fe20000400000 */
[----:B------:R-:W-:Y:S01]  /*c080*/  F2FP.PACK_AB R10, R10, R35 ;  /* 0x000000230a0a723e */ /* 0x000fe200000000ff */
[C---:B------:R-:W-:Y:S02]  /*c090*/  FMUL R105, R14.reuse, R4 ;  /* 0x000000040e697220 */ /* 0x040fe40000400000 */
[----:B------:R-:W-:-:S02]  /*c0a0*/  FMUL R9, R14, R27 ;  /* 0x0000001b0e097220 */ /* 0x000fc40000400000 */
[C---:B------:R-:W-:Y:S02]  /*c0b0*/  FMUL R34, R14.reuse, R26 ;  /* 0x0000001a0e227220 */ /* 0x040fe40000400000 */
[C---:B------:R-:W-:Y:S02]  /*c0c0*/  FMUL R8, R14.reuse, R67 ;  /* 0x000000430e087220 */ /* 0x040fe40000400000 */
[----:B------:R-:W-:Y:S01]  /*c0d0*/  FMUL R49, R14, R66 ;  /* 0x000000420e317220 */ /* 0x000fe20000400000 */
[----:B------:R-:W-:Y:S01]  /*c0e0*/  F2FP.PACK_AB R9, R9, R34 ;  /* 0x000000220909723e */ /* 0x000fe200000000ff */
[C---:B--2---:R-:W-:Y:S02]  /*c0f0*/  FMUL R7, R11.reuse, R41 ;  /* 0x000000290b077220 */ /* 0x044fe40000400000 */
[C---:B------:R-:W-:Y:S01]  /*c100*/  FMUL R241, R11.reuse, R241 ;  /* 0x000000f10bf17220 */ /* 0x040fe20000400000 */
[----:B------:R-:W-:Y:S01]  /*c110*/  F2FP.PACK_AB R8, R8, R49 ;  /* 0x000000310808723e */ /* 0x000fe200000000ff */
[----:B------:R-:W-:-:S02]  /*c120*/  FMUL R240, R11, R240 ;  /* 0x000000f00bf07220 */ /* 0x000fc40000400000 */
[C---:B------:R-:W-:Y:S02]  /*c130*/  FMUL R237, R11.reuse, R237 ;  /* 0x000000ed0bed7220 */ /* 0x040fe40000400000 */
[C---:B------:R-:W-:Y:S02]  /*c140*/  FMUL R236, R11.reuse, R236 ;  /* 0x000000ec0bec7220 */ /* 0x040fe40000400000 */
[C---:B------:R-:W-:Y:S02]  /*c150*/  FMUL R233, R11.reuse, R233 ;  /* 0x000000e90be97220 */ /* 0x040fe40000400000 */
[C---:B------:R-:W-:Y:S02]  /*c160*/  FMUL R232, R11.reuse, R232 ;  /* 0x000000e80be87220 */ /* 0x040fe40000400000 */
[C---:B------:R-:W-:Y:S01]  /*c170*/  FMUL R66, R11.reuse, R229 ;  /* 0x000000e50b427220 */ /* 0x040fe20000400000 */
[C---:B------:R-:W-:Y:S01]  /*c180*/  LOP3.LUT R229, R230.reuse, 0x20, RZ, 0x3c, !PT ;  /* 0x00000020e6e57812 */ /* 0x040fe200078e3cff */
[C---:B------:R-:W-:Y:S01]  /*c190*/  FMUL R67, R11.reuse, R228 ;  /* 0x000000e40b437220 */ /* 0x040fe20000400000 */
[----:B------:R-:W-:Y:S01]  /*c1a0*/  LOP3.LUT R228, R230, 0x40, RZ, 0x3c, !PT ;  /* 0x00000040e6e47812 */ /* 0x000fe200078e3cff */
[----:B------:R-:W-:-:S02]  /*c1b0*/  FMUL R26, R11, R225 ;  /* 0x000000e10b1a7220 */ /* 0x000fc40000400000 */
[C---:B------:R-:W-:Y:S02]  /*c1c0*/  FMUL R27, R11.reuse, R224 ;  /* 0x000000e00b1b7220 */ /* 0x040fe40000400000 */
[C---:B------:R-:W-:Y:S02]  /*c1d0*/  FMUL R181, R11.reuse, R181 ;  /* 0x000000b50bb57220 */ /* 0x040fe40000400000 */
[C---:B------:R-:W-:Y:S02]  /*c1e0*/  FMUL R180, R11.reuse, R180 ;  /* 0x000000b40bb47220 */ /* 0x040fe40000400000 */
[C---:B------:R-:W-:Y:S02]  /*c1f0*/  FMUL R177, R11.reuse, R177 ;  /* 0x000000b10bb17220 */ /* 0x040fe40000400000 */
[C---:B------:R-:W-:Y:S02]  /*c200*/  FMUL R176, R11.reuse, R176 ;  /* 0x000000b00bb07220 */ /* 0x040fe40000400000 */
        /* <DEDUP_REMOVED lines=11> */
[----:B------:R-:W-:Y:S01]  /*c2c0*/  FMUL R4, R11, R65 ;  /* 0x000000410b047220 */ /* 0x000fe20000400000 */
[----:B------:R-:W-:Y:S01]  /*c2d0*/  F2FP.PACK_AB R65, R233, R232 ;  /* 0x000000e8e941723e */ /* 0x000fe200000000ff */
[----:B------:R-:W-:Y:S01]  /*c2e0*/  FMUL R41, R11, R64 ;  /* 0x000000400b297220 */ /* 0x000fe20000400000 */
[----:B------:R-:W-:Y:S01]  /*c2f0*/  F2FP.PACK_AB R7, R7, R40 ;  /* 0x000000280707723e */ /* 0x000fe200000000ff */
[C---:B------:R-:W-:Y:S01]  /*c300*/  FMUL R5, R11.reuse, R25 ;  /* 0x000000190b057220 */ /* 0x040fe20000400000 */
[----:B------:R-:W-:Y:S01]  /*c310*/  F2FP.PACK_AB R64, R66, R67 ;  /* 0x000000434240723e */ /* 0x000fe200000000ff */
[C---:B------:R-:W-:Y:S01]  /*c320*/  FMUL R24, R11.reuse, R24 ;  /* 0x000000180b187220 */ /* 0x040fe20000400000 */
[----:B------:R-:W-:Y:S01]  /*c330*/  F2FP.PACK_AB R4, R4, R41 ;  /* 0x000000290404723e */ /* 0x000fe200000000ff */
[----:B------:R-:W-:Y:S01]  /*c340*/  FMUL R6, R11, R33 ;  /* 0x000000210b067220 */ /* 0x000fe20000400000 */
[----:B------:R-:W-:Y:S01]  /*c350*/  F2FP.PACK_AB R66, R237, R236 ;  /* 0x000000eced42723e */ /* 0x000fe200000000ff */
[----:B------:R-:W-:Y:S01]  /*c360*/  FMUL R11, R11, R32 ;  /* 0x000000200b0b7220 */ /* 0x000fe20000400000 */
[----:B------:R-:W-:Y:S01]  /*c370*/  F2FP.PACK_AB R5, R5, R24 ;  /* 0x000000180505723e */ /* 0x000fe200000000ff */
[----:B------:R-:W-:Y:S01]  /*c380*/  IMAD.MOV.U32 R33, RZ, RZ, 0x3dc6b27f ;  /* 0x3dc6b27fff217424 */ /* 0x000fe200078e00ff */
[----:B------:R-:W-:Y:S01]  /*c390*/  IADD3 R24, R20, -R15, RZ ;  /* 0x8000000f14187210 */ /* 0x000fe20007ffe0ff */
[----:B------:R-:W-:Y:S01]  /*c3a0*/  FADD R108, R108, -1 ;  /* 0xbf8000006c6c7421 */ /* 0x000fe20000000000 */
[----:B------:R-:W-:Y:S01]  /*c3b0*/  F2FP.PACK_AB R6, R6, R11 ;  /* 0x0000000b0606723e */ /* 0x000fe200000000ff */
[----:B------:R-:W-:Y:S01]  /*c3c0*/  FADD R97, R97, -1 ;  /* 0xbf80000061617421 */ /* 0x000fe20000000000 */
[----:B------:R-:W-:Y:S01]  /*c3d0*/  F2FP.PACK_AB R15, R113, R116 ;  /* 0x00000074710f723e */ /* 0x000fe200000000ff */
[----:B------:R-:W-:Y:S01]  /*c3e0*/  FADD R24, R24, -1 ;  /* 0xbf80000018187421 */ /* 0x000fe20000000000 */
[----:B------:R-:W-:Y:S01]  /*c3f0*/  F2FP.PACK_AB R67, R241, R240 ;  /* 0x000000f0f143723e */ /* 0x000fe200000000ff */
[----:B------:R0:W-:Y:S01]  /*c400*/  STS.128 [R76], R4 ;  /* 0x000000044c007388 */ /* 0x0001e20000000c00 */
[----:B------:R-:W-:-:S02]  /*c410*/  FADD R54, R54, -1 ;  /* 0xbf80000036367421 */ /* 0x000fc40000000000 */
[----:B------:R-:W-:Y:S02]  /*c420*/  FFMA.FTZ R25, R24, R33, -0.16845393180847167969 ;  /* 0xbe2c7f3018197423 */ /* 0x000fe40000010021 */
[----:B------:R-:W-:Y:S02]  /*c430*/  IMAD R29, R244, c[0x0][0x1c4], RZ ;  /* 0x00007100f41d7a24 */ /* 0x000fe400078e02ff */
[C---:B------:R-:W-:Y:S02]  /*c440*/  FFMA.FTZ R25, R24.reuse, R25, 0.1716887056827545166 ;  /* 0x3e2fcf2a18197423 */ /* 0x040fe40000010019 */
[----:B------:R-:W-:Y:S01]  /*c450*/  FFMA.FTZ R52, R17, 1.1920928955078125e-07, R52 ;  /* 0x3400000011347823 */ /* 0x000fe20000010034 */
[----:B------:R-:W-:Y:S01]  /*c460*/  SHF.L.U32 R123, R29, 0x1, RZ ;  /* 0x000000011d7b7819 */ /* 0x000fe200000006ff */
[C---:B------:R-:W-:Y:S02]  /*c470*/  FFMA.FTZ R25, R24.reuse, R25, -0.17900948226451873779 ;  /* 0xbe374e4318197423 */ /* 0x040fe40000010019 */
[----:B------:R-:W-:Y:S01]  /*c480*/  @!P2 FMUL R43, R43, 16777216 ;  /* 0x4b8000002b2ba820 */ /* 0x000fe20000400000 */
[----:B------:R-:W-:Y:S01]  /*c490*/  IADD3 R122, P5, P6, R123, c[0x0][0x178], R122 ;  /* 0x00005e007b7a7a10 */ /* 0x000fe20007ebe07a */
[----:B------:R-:W-:-:S02]  /*c4a0*/  FFMA.FTZ R25, R24, R25, 0.20512372255325317383 ;  /* 0x3e520bf418197423 */ /* 0x000fc40000010019 */
[CC--:B0-----:R-:W-:Y:S02]  /*c4b0*/  FFMA.FTZ R5, R108.reuse, R33.reuse, -0.16845393180847167969 ;  /* 0xbe2c7f306c057423 */ /* 0x0c1fe40000010021 */
[C---:B------:R-:W-:Y:S02]  /*c4c0*/  FFMA.FTZ R4, R97.reuse, R33, -0.16845393180847167969 ;  /* 0xbe2c7f3061047423 */ /* 0x040fe40000010021 */
[----:B------:R-:W-:Y:S02]  /*c4d0*/  FFMA.FTZ R5, R108, R5, 0.1716887056827545166 ;  /* 0x3e2fcf2a6c057423 */ /* 0x000fe40000010005 */
[----:B------:R-:W-:Y:S02]  /*c4e0*/  FFMA.FTZ R7, R54, R33, -0.16845393180847167969 ;  /* 0xbe2c7f3036077423 */ /* 0x000fe40000010021 */
[----:B------:R-:W-:Y:S02]  /*c4f0*/  FFMA.FTZ R5, R108, R5, -0.17900948226451873779 ;  /* 0xbe374e436c057423 */ /* 0x000fe40000010005 */
[----:B------:R-:W-:-:S02]  /*c500*/  FFMA.FTZ R4, R97, R4, 0.1716887056827545166 ;  /* 0x3e2fcf2a61047423 */ /* 0x000fc40000010004 */
[----:B------:R-:W-:Y:S02]  /*c510*/  FFMA.FTZ R5, R108, R5, 0.20512372255325317383 ;  /* 0x3e520bf46c057423 */ /* 0x000fe40000010005 */
[----:B------:R-:W-:Y:S02]  /*c520*/  FFMA.FTZ R7, R54, R7, 0.1716887056827545166 ;  /* 0x3e2fcf2a36077423 */ /* 0x000fe40000010007 */
[----:B------:R-:W-:Y:S02]  /*c530*/  FFMA.FTZ R5, R108, R5, -0.24046532809734344482 ;  /* 0xbe763c8b6c057423 */ /* 0x000fe40000010005 */
[----:B------:R-:W-:Y:S02]  /*c540*/  FFMA.FTZ R4, R97, R4, -0.17900948226451873779 ;  /* 0xbe374e4361047423 */ /* 0x000fe40000010004 */
[----:B------:R-:W-:Y:S02]  /*c550*/  FFMA.FTZ R7, R54, R7, -0.17900948226451873779 ;  /* 0xbe374e4336077423 */ /* 0x000fe40000010007 */
[----:B------:R-:W-:-:S02]  /*c560*/  FFMA.FTZ R5, R108, R5, 0.28857114911079406738 ;  /* 0x3e93bf996c057423 */ /* 0x000fc40000010005 */
[----:B------:R-:W-:Y:S02]  /*c570*/  FFMA.FTZ R25, R24, R25, -0.24046532809734344482 ;  /* 0xbe763c8b18197423 */ /* 0x000fe40000010019 */
[----:B------:R-:W-:Y:S02]  /*c580*/  FFMA.FTZ R4, R97, R4, 0.20512372255325317383 ;  /* 0x3e520bf461047423 */ /* 0x000fe40000010004 */
[----:B------:R-:W-:Y:S02]  /*c590*/  @!P2 FMUL R42, R42, 16777216 ;  /* 0x4b8000002a2aa820 */ /* 0x000fe40000400000 */
[----:B------:R-:W-:-:S04]  /*c5a0*/  IMAD.HI R23, R23, 0x2, RZ ;  /* 0x0000000217177827 */ /* 0x000fc800078e02ff */
[----:B------:R-:W-:-:S04]  /*c5b0*/  IMAD.HI R36, R29, 0x2, RZ ;  /* 0x000000021d247827 */ /* 0x000fc800078e02ff */
[C---:B------:R-:W-:Y:S01]  /*c5c0*/  FMUL R74, R55.reuse, R99 ;  /* 0x00000063374a7220 */ /* 0x040fe20000400000 */
[----:B------:R-:W-:Y:S01]  /*c5d0*/  IADD3.X R123, R36, c[0x0][0x17c], R23, P5, P6 ;  /* 0x00005f00247b7a10 */ /* 0x000fe20002fec417 */
[----:B------:R-:W-:Y:S01]  /*c5e0*/  FMUL R38, R55, R110 ;  /* 0x0000006e37267220 */ /* 0x000fe20000400000 */
[----:B------:R-:W-:Y:S01]  /*c5f0*/  ISETP.GE.U32.AND P5, PT, R47, 0x7f800000, PT ;  /* 0x7f8000002f00780c */ /* 0x000fe20003fa6070 */
[C---:B------:R-:W-:Y:S02]  /*c600*/  FMUL R17, R55.reuse, R31 ;  /* 0x0000001f37117220 */ /* 0x040fe40000400000 */
[----:B------:R-:W-:Y:S01]  /*c610*/  FMUL R114, R55, R30 ;  /* 0x0000001e37727220 */ /* 0x000fe20000400000 */
[----:B------:R-:W-:Y:S01]  /*c620*/  F2FP.PACK_AB R21, R21, R38 ;  /* 0x000000261515723e */ /* 0x000fe200000000ff */
[C---:B------:R-:W-:Y:S02]  /*c630*/  FMUL R75, R13.reuse, R62 ;  /* 0x0000003e0d4b7220 */ /* 0x040fe40000400000 */
[----:B------:R-:W-:Y:S01]  /*c640*/  FMUL R70, R13, R96 ;  /* 0x000000600d467220 */ /* 0x000fe20000400000 */
[----:B------:R-:W-:Y:S01]  /*c650*/  F2FP.PACK_AB R17, R17, R114 ;  /* 0x000000721111723e */ /* 0x000fe200000000ff */
[----:B------:R-:W-:-:S02]  /*c660*/  FFMA.FTZ R7, R54, R7, 0.20512372255325317383 ;  /* 0x3e520bf436077423 */ /* 0x000fc40000010007 */
[C---:B------:R-:W-:Y:S02]  /*c670*/  FMUL R68, R13.reuse, R173 ;  /* 0x000000ad0d447220 */ /* 0x040fe40000400000 */
[C---:B------:R-:W-:Y:S01]  /*c680*/  FMUL R73, R13.reuse, R172 ;  /* 0x000000ac0d497220 */ /* 0x040fe20000400000 */
[----:B------:R-:W-:Y:S01]  /*c690*/  @P5 MOV R6, 0x7f800000 ;  /* 0x7f80000000065802 */ /* 0x000fe20000000f00 */
[C---:B------:R-:W-:Y:S02]  /*c6a0*/  FMUL R82, R13.reuse, R169 ;  /* 0x000000a90d527220 */ /* 0x040fe40000400000 */
[C---:B------:R-:W-:Y:S02]  /*c6b0*/  FMUL R77, R13.reuse, R168 ;  /* 0x000000a80d4d7220 */ /* 0x040fe40000400000 */
[C---:B------:R-:W-:Y:S02]  /*c6c0*/  FMUL R81, R13.reuse, R161 ;  /* 0x000000a10d517220 */ /* 0x040fe40000400000 */
[----:B------:R-:W-:-:S02]  /*c6d0*/  FMUL R80, R13, R160 ;  /* 0x000000a00d507220 */ /* 0x000fc40000400000 */
[C---:B------:R-:W-:Y:S02]  /*c6e0*/  FMUL R63, R13.reuse, R153 ;  /* 0x000000990d3f7220 */ /* 0x040fe40000400000 */
[----:B------:R-:W-:Y:S01]  /*c6f0*/  FMUL R30, R13, R152 ;  /* 0x000000980d1e7220 */ /* 0x000fe20000400000 */
[----:B------:R-:W-:Y:S01]  /*c700*/  F2FP.PACK_AB R80, R81, R80 ;  /* 0x000000505150723e */ /* 0x000fe200000000ff */
[C---:B------:R-:W-:Y:S01]  /*c710*/  FMUL R62, R13.reuse, R149 ;  /* 0x000000950d3e7220 */ /* 0x040fe20000400000 */
[----:B------:R-:W-:Y:S01]  /*c720*/  F2FP.PACK_AB R81, R82, R77 ;  /* 0x0000004d5251723e */ /* 0x000fe200000000ff */
[----:B------:R-:W-:Y:S01]  /*c730*/  FMUL R31, R13, R148 ;  /* 0x000000940d1f7220 */ /* 0x000fe20000400000 */
[----:B------:R-:W-:Y:S01]  /*c740*/  F2FP.PACK_AB R63, R63, R30 ;  /* 0x0000001e3f3f723e */ /* 0x000fe200000000ff */
[C---:B------:R-:W-:Y:S01]  /*c750*/  FMUL R61, R13.reuse, R141 ;  /* 0x0000008d0d3d7220 */ /* 0x040fe20000400000 */
[----:B------:R-:W-:Y:S01]  /*c760*/  F2FP.PACK_AB R82, R68, R73 ;  /* 0x000000494452723e */ /* 0x000fe200000000ff */
[C---:B------:R-:W-:Y:S01]  /*c770*/  FMUL R96, R13.reuse, R140 ;  /* 0x0000008c0d607220 */ /* 0x040fe20000400000 */
[----:B------:R-:W-:Y:S01]  /*c780*/  F2FP.PACK_AB R62, R62, R31 ;  /* 0x0000001f3e3e723e */ /* 0x000fe200000000ff */
[----:B------:R-:W-:-:S02]  /*c790*/  FMUL R60, R13, R133 ;  /* 0x000000850d3c7220 */ /* 0x000fc40000400000 */
[----:B------:R-:W-:Y:S01]  /*c7a0*/  FMUL R95, R13, R132 ;  /* 0x000000840d5f7220 */ /* 0x000fe20000400000 */
[----:B------:R-:W-:Y:S01]  /*c7b0*/  F2FP.PACK_AB R61, R61, R96 ;  /* 0x000000603d3d723e */ /* 0x000fe200000000ff */
[C---:B------:R-:W-:Y:S02]  /*c7c0*/  FMUL R99, R13.reuse, R125 ;  /* 0x0000007d0d637220 */ /* 0x040fe40000400000 */
[C---:B------:R-:W-:Y:S01]  /*c7d0*/  FMUL R100, R13.reuse, R124 ;  /* 0x0000007c0d647220 */ /* 0x040fe20000400000 */
[----:B------:R-:W-:Y:S01]  /*c7e0*/  F2FP.PACK_AB R60, R60, R95 ;  /* 0x0000005f3c3c723e */ /* 0x000fe200000000ff */
[C---:B------:R-:W-:Y:S02]  /*c7f0*/  FMUL R103, R13.reuse, R103 ;  /* 0x000000670d677220 */ /* 0x040fe40000400000 */
[C---:B------:R-:W-:Y:S02]  /*c800*/  FMUL R106, R13.reuse, R106 ;  /* 0x0000006a0d6a7220 */ /* 0x040fe40000400000 */
[----:B------:R-:W-:-:S02]  /*c810*/  FMUL R107, R13, R89 ;  /* 0x000000590d6b7220 */ /* 0x000fc40000400000 */
[C---:B------:R-:W-:Y:S02]  /*c820*/  FMUL R110, R13.reuse, R88 ;  /* 0x000000580d6e7220 */ /* 0x040fe40000400000 */
[----:B------:R-:W-:Y:S02]  /*c830*/  FFMA.FTZ R5, R108, R5, -0.36067417263984680176 ;  /* 0xbeb8aa496c057423 */ /* 0x000fe40000010005 */
[----:B------:R-:W-:Y:S02]  /*c840*/  FMUL R13, R13, R48 ;  /* 0x000000300d0d7220 */ /* 0x000fe40000400000 */
[----:B------:R-:W-:Y:S02]  /*c850*/  FFMA.FTZ R25, R24, R25, 0.28857114911079406738 ;  /* 0x3e93bf9918197423 */ /* 0x000fe40000010019 */
[----:B------:R-:W-:Y:S01]  /*c860*/  FFMA.FTZ R4, R97, R4, -0.24046532809734344482 ;  /* 0xbe763c8b61047423 */ /* 0x000fe20000010004 */
[----:B------:R-:W-:Y:S01]  /*c870*/  F2FP.PACK_AB R12, R12, R13 ;  /* 0x0000000d0c0c723e */ /* 0x000fe200000000ff */
[----:B------:R-:W-:Y:S01]  /*c880*/  FMUL R19, R55, R19 ;  /* 0x0000001337137220 */ /* 0x000fe20000400000 */
[----:B------:R-:W-:Y:S01]  /*c890*/  F2FP.PACK_AB R13, R117, R120 ;  /* 0x00000078750d723e */ /* 0x000fe200000000ff */
[----:B------:R-:W-:-:S02]  /*c8a0*/  FMUL R112, R55, R112 ;  /* 0x0000007037707220 */ /* 0x000fc40000400000 */
[C---:B------:R-:W-:Y:S02]  /*c8b0*/  FMUL R18, R55.reuse, R18 ;  /* 0x0000001237127220 */ /* 0x040fe40000400000 */
[----:B------:R-:W-:Y:S01]  /*c8c0*/  FMUL R16, R55, R16 ;  /* 0x0000001037107220 */ /* 0x000fe20000400000 */
[----:B------:R-:W-:Y:S01]  /*c8d0*/  F2FP.PACK_AB R19, R19, R112 ;  /* 0x000000701313723e */ /* 0x000fe200000000ff */
[----:B------:R-:W-:Y:S01]  /*c8e0*/  @!P2 FMUL R243, R243, 16777216 ;  /* 0x4b800000f3f3a820 */ /* 0x000fe20000400000 */
[----:B------:R-:W-:Y:S01]  /*c8f0*/  F2FP.PACK_AB R18, R18, R109 ;  /* 0x0000006d1212723e */ /* 0x000fe200000000ff */
[----:B------:R-:W-:Y:S01]  /*c900*/  @!P2 FMUL R242, R242, 16777216 ;  /* 0x4b800000f2f2a820 */ /* 0x000fe20000400000 */
[----:B------:R-:W-:Y:S01]  /*c910*/  F2FP.PACK_AB R16, R16, R111 ;  /* 0x0000006f1010723e */ /* 0x000fe200000000ff */
[----:B------:R-:W-:Y:S02]  /*c920*/  @!P2 FMUL R239, R239, 16777216 ;  /* 0x4b800000efefa820 */ /* 0x000fe40000400000 */
[----:B------:R-:W-:-:S02]  /*c930*/  @!P2 FMUL R238, R238, 16777216 ;  /* 0x4b800000eeeea820 */ /* 0x000fc40000400000 */
[----:B------:R-:W-:Y:S01]  /*c940*/  @!P2 FMUL R235, R235, 16777216 ;  /* 0x4b800000ebeba820 */ /* 0x000fe20000400000 */
[----:B------:R0:W-:Y:S01]  /*c950*/  STS.128 [R76+0x880], R16 ;  /* 0x000880104c007388 */ /* 0x0001e20000000c00 */
[----:B------:R-:W-:Y:S02]  /*c960*/  @!P2 FMUL R234, R234, 16777216 ;  /* 0x4b800000eaeaa820 */ /* 0x000fe40000400000 */
[----:B------:R-:W-:Y:S02]  /*c970*/  @!P2 FMUL R231, R231, 16777216 ;  /* 0x4b800000e7e7a820 */ /* 0x000fe40000400000 */
[----:B------:R-:W-:Y:S02]  /*c980*/  @!P2 FMUL R92, R92, 16777216 ;  /* 0x4b8000005c5ca820 */ /* 0x000fe40000400000 */
[----:B------:R-:W-:Y:S02]  /*c990*/  @!P2 FMUL R227, R227, 16777216 ;  /* 0x4b800000e3e3a820 */ /* 0x000fe40000400000 */
[----:B------:R-:W-:-:S02]  /*c9a0*/  @!P2 FMUL R226, R226, 16777216 ;  /* 0x4b800000e2e2a820 */ /* 0x000fc40000400000 */
[----:B------:R-:W-:Y:S02]  /*c9b0*/  @!P2 FMUL R183, R183, 16777216 ;  /* 0x4b800000b7b7a820 */ /* 0x000fe40000400000 */
[----:B------:R-:W-:Y:S02]  /*c9c0*/  @!P2 FMUL R182, R182, 16777216 ;  /* 0x4b800000b6b6a820 */ /* 0x000fe40000400000 */
[----:B------:R-:W-:Y:S01]  /*c9d0*/  @!P2 FMUL R179, R179, 16777216 ;  /* 0x4b800000b3b3a820 */ /* 0x000fe20000400000 */
[----:B0-----:R-:W-:Y:S01]  /*c9e0*/  F2FP.PACK_AB R16, R107, R110 ;  /* 0x0000006e6b10723e */ /* 0x001fe200000000ff */
[----:B------:R-:W-:Y:S01]  /*c9f0*/  @!P2 FMUL R178, R178, 16777216 ;  /* 0x4b800000b2b2a820 */ /* 0x000fe20000400000 */
[----:B------:R-:W-:Y:S01]  /*ca00*/  F2FP.PACK_AB R17, R103, R106 ;  /* 0x0000006a6711723e */ /* 0x000fe200000000ff */
[----:B------:R-:W-:Y:S01]  /*ca10*/  @!P2 FMUL R223, R223, 16777216 ;  /* 0x4b800000dfdfa820 */ /* 0x000fe20000400000 */
[----:B------:R-:W-:Y:S01]  /*ca20*/  F2FP.PACK_AB R18, R101, R102 ;  /* 0x000000666512723e */ /* 0x000fe200000000ff */
[----:B------:R-:W-:Y:S01]  /*ca30*/  @!P2 FMUL R219, R219, 16777216 ;  /* 0x4b800000dbdba820 */ /* 0x000fe20000400000 */
[----:B------:R-:W-:Y:S01]  /*ca40*/  F2FP.PACK_AB R19, R99, R100 ;  /* 0x000000646313723e */ /* 0x000fe200000000ff */
[----:B------:R-:W-:-:S02]  /*ca50*/  @!P2 FMUL R218, R218, 16777216 ;  /* 0x4b800000dadaa820 */ /* 0x000fc40000400000 */
[----:B------:R-:W-:Y:S02]  /*ca60*/  @!P2 FMUL R215, R215, 16777216 ;  /* 0x4b800000d7d7a820 */ /* 0x000fe40000400000 */
[----:B------:R-:W-:Y:S02]  /*ca70*/  @!P2 FMUL R214, R214, 16777216 ;  /* 0x4b800000d6d6a820 */ /* 0x000fe40000400000 */
[----:B------:R-:W-:Y:S02]  /*ca80*/  @!P2 FMUL R211, R211, 16777216 ;  /* 0x4b800000d3d3a820 */ /* 0x000fe40000400000 */
[----:B------:R-:W-:Y:S02]  /*ca90*/  @!P2 FMUL R210, R210, 16777216 ;  /* 0x4b800000d2d2a820 */ /* 0x000fe40000400000 */
[----:B------:R-:W-:Y:S02]  /*caa0*/  @!P2 FMUL R207, R207, 16777216 ;  /* 0x4b800000cfcfa820 */ /* 0x000fe40000400000 */
[----:B------:R-:W-:Y:S01]  /*cab0*/  @!P2 FMUL R206, R206, 16777216 ;  /* 0x4b800000cecea820 */ /* 0x000fe20000400000 */
[----:B------:R-:W-:Y:S01]  /*cac0*/  FSETP.NEU.AND P2, PT, R39, RZ, PT ;  /* 0x000000ff2700720b */ /* 0x000fe20003f4d000 */
[----:B------:R-:W-:-:S02]  /*cad0*/  FMUL R43, R14, R43 ;  /* 0x0000002b0e2b7220 */ /* 0x000fc40000400000 */
[----:B------:R-:W-:Y:S02]  /*cae0*/  FMUL R42, R14, R42 ;  /* 0x0000002a0e2a7220 */ /* 0x000fe40000400000 */
[----:B------:R-:W-:Y:S02]  /*caf0*/  FFMA.FTZ R7, R54, R7, -0.24046532809734344482 ;  /* 0xbe763c8b36077423 */ /* 0x000fe40000010007 */
[----:B------:R-:W-:Y:S01]  /*cb00*/  FFMA.FTZ R53, R22, 1.1920928955078125e-07, R53 ;  /* 0x3400000016357823 */ /* 0x000fe20000010035 */
[----:B------:R-:W-:Y:S01]  /*cb10*/  F2FP.PACK_AB R11, R43, R42 ;  /* 0x0000002a2b0b723e */ /* 0x000fe200000000ff */
[----:B------:R-:W-:Y:S02]  /*cb20*/  FFMA.FTZ R51, R28, 1.1920928955078125e-07, R51 ;  /* 0x340000001c337823 */ /* 0x000fe40000010033 */
[----:B------:R-:W-:Y:S02]  /*cb30*/  FFMA.FTZ R5, R108, R5, 0.48089820146560668945 ;  /* 0x3ef6384a6c057423 */ /* 0x000fe40000010005 */
[C---:B------:R-:W-:Y:S01]  /*cb40*/  FMUL R71, R55.reuse, R98 ;  /* 0x0000006237477220 */ /* 0x040fe20000400000 */
[----:B------:R0:W-:Y:S01]  /*cb50*/  STS.128 [R76+0x80], R8 ;  /* 0x000080084c007388 */ /* 0x0001e20000000c00 */
[----:B------:R-:W-:-:S02]  /*cb60*/  FMUL R69, R55, R175 ;  /* 0x000000af37457220 */ /* 0x000fc40000400000 */
[C---:B------:R-:W-:Y:S02]  /*cb70*/  FMUL R72, R55.reuse, R174 ;  /* 0x000000ae37487220 */ /* 0x040fe40000400000 */
[C---:B------:R-:W-:Y:S02]  /*cb80*/  FMUL R83, R55.reuse, R171 ;  /* 0x000000ab37537220 */ /* 0x040fe40000400000 */
[C---:B------:R-:W-:Y:S02]  /*cb90*/  FMUL R78, R55.reuse, R170 ;  /* 0x000000aa374e7220 */ /* 0x040fe40000400000 */
[C---:B------:R-:W-:Y:S02]  /*cba0*/  FMUL R84, R55.reuse, R163 ;  /* 0x000000a337547220 */ /* 0x040fe40000400000 */
[C---:B------:R-:W-:Y:S02]  /*cbb0*/  FMUL R79, R55.reuse, R162 ;  /* 0x000000a2374f7220 */ /* 0x040fe40000400000 */
[----:B------:R-:W-:-:S02]  /*cbc0*/  FMUL R59, R55, R155 ;  /* 0x0000009b373b7220 */ /* 0x000fc40000400000 */
[C---:B------:R-:W-:Y:S01]  /*cbd0*/  FMUL R28, R55.reuse, R154 ;  /* 0x0000009a371c7220 */ /* 0x040fe20000400000 */
[----:B------:R-:W-:Y:S01]  /*cbe0*/  F2FP.PACK_AB R84, R84, R79 ;  /* 0x0000004f5454723e */ /* 0x000fe200000000ff */
[C---:B------:R-:W-:Y:S02]  /*cbf0*/  FMUL R58, R55.reuse, R151 ;  /* 0x00000097373a7220 */ /* 0x040fe40000400000 */
[----:B------:R-:W-:Y:S01]  /*cc00*/  FMUL R29, R55, R150 ;  /* 0x00000096371d7220 */ /* 0x000fe20000400000 */
[----:B------:R-:W-:Y:S01]  /*cc10*/  F2FP.PACK_AB R59, R59, R28 ;  /* 0x0000001c3b3b723e */ /* 0x000fe200000000ff */
[C---:B------:R-:W-:Y:S02]  /*cc20*/  FMUL R57, R55.reuse, R143 ;  /* 0x0000008f37397220 */ /* 0x040fe40000400000 */
        /* <DEDUP_REMOVED lines=8> */
[C---:B------:R-:W-:Y:S01]  /*ccb0*/  FMUL R22, R55.reuse, R119 ;  /* 0x0000007737167220 */ /* 0x040fe20000400000 */
[----:B------:R-:W-:Y:S01]  /*ccc0*/  MOV R119, c[0x0][0x1c8] ;  /* 0x0000720000777a02 */ /* 0x000fe20000000f00 */
[----:B------:R-:W-:Y:S01]  /*ccd0*/  FMUL R44, R55, R91 ;  /* 0x0000005b372c7220 */ /* 0x000fe20000400000 */
[----:B------:R-:W-:Y:S01]  /*cce0*/  F2FP.PACK_AB R23, R23, R36 ;  /* 0x000000241717723e */ /* 0x000fe200000000ff */
[----:B------:R-:W-:Y:S01]  /*ccf0*/  FMUL R45, R55, R90 ;  /* 0x0000005a372d7220 */ /* 0x000fe20000400000 */
[----:B------:R-:W-:Y:S01]  /*cd00*/  F2FP.PACK_AB R22, R22, R37 ;  /* 0x000000251616723e */ /* 0x000fe200000000ff */
[----:B------:R-:W-:Y:S01]  /*cd10*/  FFMA.FTZ R25, R24, R25, -0.36067417263984680176 ;  /* 0xbeb8aa4918197423 */ /* 0x000fe20000010019 */
[----:B------:R-:W-:Y:S01]  /*cd20*/  SHF.L.U32 R189, R119, 0x6, RZ ;  /* 0x0000000677bd7819 */ /* 0x000fe200000006ff */
[----:B------:R-:W-:-:S02]  /*cd30*/  FFMA.FTZ R4, R97, R4, 0.28857114911079406738 ;  /* 0x3e93bf9961047423 */ /* 0x000fc40000010004 */
[C---:B------:R-:W-:Y:S02]  /*cd40*/  FMUL R85, R14.reuse, R243 ;  /* 0x000000f30e557220 */ /* 0x040fe40000400000 */
[C---:B------:R-:W-:Y:S02]  /*cd50*/  FMUL R86, R14.reuse, R242 ;  /* 0x000000f20e567220 */ /* 0x040fe40000400000 */
[C---:B------:R-:W-:Y:S02]  /*cd60*/  FMUL R87, R14.reuse, R239 ;  /* 0x000000ef0e577220 */ /* 0x040fe40000400000 */
[C---:B------:R-:W-:Y:S01]  /*cd70*/  FMUL R88, R14.reuse, R238 ;  /* 0x000000ee0e587220 */ /* 0x040fe20000400000 */
[----:B------:R-:W-:Y:S01]  /*cd80*/  F2FP.PACK_AB R95, R85, R86 ;  /* 0x00000056555f723e */ /* 0x000fe200000000ff */
        /* <DEDUP_REMOVED lines=8> */
[----:B------:R-:W-:Y:S01]  /*ce10*/  FMUL R55, R14, R227 ;  /* 0x000000e30e377220 */ /* 0x000fe20000400000 */
[----:B------:R-:W-:Y:S01]  /*ce20*/  LOP3.LUT R227, R230, 0x60, RZ, 0x3c, !PT ;  /* 0x00000060e6e37812 */ /* 0x000fe200078e3cff */
[C---:B------:R-:W-:Y:S01]  /*ce30*/  FMUL R98, R14.reuse, R226 ;  /* 0x000000e20e627220 */ /* 0x040fe20000400000 */
[----:B------:R-:W-:Y:S01]  /*ce40*/  F2FP.PACK_AB R92, R91, R92 ;  /* 0x0000005c5b5c723e */ /* 0x000fe200000000ff */
[C---:B------:R-:W-:Y:S01]  /*ce50*/  FMUL R183, R14.reuse, R183 ;  /* 0x000000b70eb77220 */ /* 0x040fe20000400000 */
[----:B------:R-:W-:Y:S01]  /*ce60*/  F2FP.PACK_AB R83, R75, R70 ;  /* 0x000000464b53723e */ /* 0x000fe200000000ff */
[C---:B------:R-:W-:Y:S01]  /*ce70*/  FMUL R182, R14.reuse, R182 ;  /* 0x000000b60eb67220 */ /* 0x040fe20000400000 */
[----:B------:R-:W-:Y:S01]  /*ce80*/  F2FP.PACK_AB R55, R55, R98 ;  /* 0x000000623737723e */ /* 0x000fe200000000ff */
[----:B------:R-:W-:Y:S01]  /*ce90*/  FMUL R179, R14, R179 ;  /* 0x000000b30eb37220 */ /* 0x000fe20000400000 */
[----:B------:R-:W-:Y:S01]  /*cea0*/  F2FP.PACK_AB R87, R74, R71 ;  /* 0x000000474a57723e */ /* 0x000fe200000000ff */
[----:B------:R-:W-:-:S02]  /*ceb0*/  FMUL R178, R14, R178 ;  /* 0x000000b20eb27220 */ /* 0x000fc40000400000 */
[C---:B------:R-:W-:Y:S02]  /*cec0*/  FMUL R104, R14.reuse, R223 ;  /* 0x000000df0e687220 */ /* 0x040fe40000400000 */
[C---:B------:R-:W-:Y:S02]  /*ced0*/  FMUL R219, R14.reuse, R219 ;  /* 0x000000db0edb7220 */ /* 0x040fe40000400000 */
[C---:B------:R-:W-:Y:S02]  /*cee0*/  FMUL R218, R14.reuse, R218 ;  /* 0x000000da0eda7220 */ /* 0x040fe40000400000 */
[C---:B------:R-:W-:Y:S02]  /*cef0*/  FMUL R215, R14.reuse, R215 ;  /* 0x000000d70ed77220 */ /* 0x040fe40000400000 */
[C---:B------:R-:W-:Y:S01]  /*cf00*/  FMUL R214, R14.reuse, R214 ;  /* 0x000000d60ed67220 */ /* 0x040fe20000400000 */
[----:B0-----:R-:W-:Y:S01]  /*cf10*/  F2FP.PACK_AB R11, R219, R218 ;  /* 0x000000dadb0b723e */ /* 0x001fe200000000ff */
[----:B------:R-:W-:-:S02]  /*cf20*/  FMUL R211, R14, R211 ;  /* 0x000000d30ed37220 */ /* 0x000fc40000400000 */
[C---:B------:R-:W-:Y:S01]  /*cf30*/  FMUL R210, R14.reuse, R210 ;  /* 0x000000d20ed27220 */ /* 0x040fe20000400000 */
[----:B------:R-:W-:Y:S01]  /*cf40*/  F2FP.PACK_AB R10, R215, R214 ;  /* 0x000000d6d70a723e */ /* 0x000fe200000000ff */
[C---:B------:R-:W-:Y:S02]  /*cf50*/  FMUL R207, R14.reuse, R207 ;  /* 0x000000cf0ecf7220 */ /* 0x040fe40000400000 */
[----:B------:R-:W-:Y:S01]  /*cf60*/  FMUL R206, R14, R206 ;  /* 0x000000ce0ece7220 */ /* 0x000fe20000400000 */
[----:B------:R-:W-:Y:S01]  /*cf70*/  F2FP.PACK_AB R14, R115, R118 ;  /* 0x00000076730e723e */ /* 0x000fe200000000ff */
[----:B------:R-:W-:Y:S01]  /*cf80*/  FFMA.FTZ R7, R54, R7, 0.28857114911079406738 ;  /* 0x3e93bf9936077423 */ /* 0x000fe20000010007 */
[----:B------:R-:W-:Y:S01]  /*cf90*/  F2FP.PACK_AB R9, R211, R210 ;  /* 0x000000d2d309723e */ /* 0x000fe200000000ff */
[----:B------:R-:W-:Y:S01]  /*cfa0*/  FFMA.FTZ R5, R108, R5, -0.72134751081466674805 ;  /* 0xbf38aa3b6c057423 */ /* 0x000fe20000010005 */
[----:B------:R-:W-:Y:S01]  /*cfb0*/  F2FP.PACK_AB R8, R207, R206 ;  /* 0x000000cecf08723e */ /* 0x000fe200000000ff */
[----:B------:R-:W-:Y:S01]  /*cfc0*/  FFMA.FTZ R25, R24, R25, 0.48089820146560668945 ;  /* 0x3ef6384a18197423 */ /* 0x000fe20000010019 */
[----:B------:R0:W-:Y:S01]  /*cfd0*/  STS.128 [R76+0x800], R12 ;  /* 0x0008000c4c007388 */ /* 0x0001e20000000c00 */
[----:B------:R-:W-:-:S02]  /*cfe0*/  FFMA.FTZ R4, R97, R4, -0.36067417263984680176 ;  /* 0xbeb8aa4961047423 */ /* 0x000fc40000010004 */
[----:B------:R-:W-:Y:S01]  /*cff0*/  FFMA.FTZ R7, R54, R7, -0.36067417263984680176 ;  /* 0xbeb8aa4936077423 */ /* 0x000fe20000010007 */
[----:B------:R-:W-:Y:S01]  /*d000*/  BAR.SYNC.DEFER_BLOCKING 0x0 ;  /* 0x0000000000007b1d */ /* 0x000fe20000010000 */
[----:B------:R-:W-:Y:S02]  /*d010*/  FMUL R5, R108, R5 ;  /* 0x000000056c057220 */ /* 0x000fe40000400000 */
[----:B------:R-:W-:Y:S02]  /*d020*/  FFMA.FTZ R25, R24, R25, -0.72134751081466674805 ;  /* 0xbf38aa3b18197423 */ /* 0x000fe40000010019 */
[----:B------:R-:W-:Y:S02]  /*d030*/  FFMA.FTZ R4, R97, R4, 0.48089820146560668945 ;  /* 0x3ef6384a61047423 */ /* 0x000fe40000010004 */
[----:B------:R-:W-:Y:S02]  /*d040*/  FFMA.FTZ R7, R54, R7, 0.48089820146560668945 ;  /* 0x3ef6384a36077423 */ /* 0x000fe40000010007 */
[----:B------:R-:W-:-:S02]  /*d050*/  FMUL R5, R108, R5 ;  /* 0x000000056c057220 */ /* 0x000fc40000400000 */
[----:B------:R-:W-:Y:S01]  /*d060*/  FMUL R25, R24, R25 ;  /* 0x0000001918197220 */ /* 0x000fe20000400000 */
[----:B0-----:R-:W-:Y:S01]  /*d070*/  F2FP.PACK_AB R15, R26, R27 ;  /* 0x0000001b1a0f723e */ /* 0x001fe200000000ff */
[----:B------:R-:W-:Y:S01]  /*d080*/  FFMA.FTZ R4, R97, R4, -0.72134751081466674805 ;  /* 0xbf38aa3b61047423 */ /* 0x000fe20000010004 */
[----:B------:R-:W-:Y:S01]  /*d090*/  F2FP.PACK_AB R12, R221, R220 ;  /* 0x000000dcdd0c723e */ /* 0x000fe200000000ff */
[----:B------:R-:W-:Y:S01]  /*d0a0*/  FFMA.FTZ R7, R54, R7, -0.72134751081466674805 ;  /* 0xbf38aa3b36077423 */ /* 0x000fe20000010007 */
[----:B------:R-:W-:Y:S01]  /*d0b0*/  F2FP.PACK_AB R13, R177, R176 ;  /* 0x000000b0b10d723e */ /* 0x000fe200000000ff */
[----:B------:R-:W-:Y:S01]  /*d0c0*/  FFMA.FTZ R5, R108, 1.4426950216293334961, R5 ;  /* 0x3fb8aa3b6c057823 */ /* 0x000fe20000010005 */
[----:B------:R-:W-:Y:S01]  /*d0d0*/  F2FP.PACK_AB R14, R181, R180 ;  /* 0x000000b4b50e723e */ /* 0x000fe200000000ff */
[----:B------:R-:W-:Y:S02]  /*d0e0*/  FMUL R25, R24, R25 ;  /* 0x0000001918197220 */ /* 0x000fe40000400000 */
[----:B------:R-:W-:-:S02]  /*d0f0*/  FMUL R4, R97, R4 ;  /* 0x0000000461047220 */ /* 0x000fc40000400000 */
[----:B------:R-:W-:Y:S01]  /*d100*/  FMUL R7, R54, R7 ;  /* 0x0000000736077220 */ /* 0x000fe20000400000 */
[----:B------:R-:W-:Y:S01]  /*d110*/  LDS.128 R40, [R229] ;  /* 0x00000000e5287984 */ /* 0x000fe20000000c00 */
[----:B------:R-:W-:Y:S01]  /*d120*/  FADD R224, R52, R5 ;  /* 0x0000000534e07221 */ /* 0x000fe20000000000 */
[----:B------:R-:W-:Y:S01]  /*d130*/  @P0 MOV R5, 0x7f800000 ;  /* 0x7f80000000050802 */ /* 0x000fe20000000f00 */
[----:B------:R-:W-:Y:S01]  /*d140*/  FFMA.FTZ R24, R24, 1.4426950216293334961, R25 ;  /* 0x3fb8aa3b18187823 */ /* 0x000fe20000010019 */
[----:B------:R-:W-:Y:S01]  /*d150*/  F2FP.PACK_AB R52, R104, R105 ;  /* 0x000000696834723e */ /* 0x000fe200000000ff */
[C---:B------:R-:W-:Y:S02]  /*d160*/  FMUL R4, R97.reuse, R4 ;  /* 0x0000000461047220 */ /* 0x040fe40000400000 */
[----:B------:R-:W-:Y:S02]  /*d170*/  FMUL R7, R54, R7 ;  /* 0x0000000736077220 */ /* 0x000fe40000400000 */
[----:B------:R-:W-:Y:S01]  /*d180*/  FFMA.FTZ R97, R97, 1.4426950216293334961, R4 ;  /* 0x3fb8aa3b61617823 */ /* 0x000fe20000010004 */
[----:B------:R-:W-:Y:S01]  /*d190*/  @P1 MOV R4, 0x7f800000 ;  /* 0x7f80000000041802 */ /* 0x000fe20000000f00 */
[----:B------:R-:W-:Y:S01]  /*d1a0*/  FADD R226, R53, R24 ;  /* 0x0000001835e27221 */ /* 0x000fe20000000000 */
[----:B------:R-:W-:Y:S01]  /*d1b0*/  F2FP.PACK_AB R53, R179, R178 ;  /* 0x000000b2b335723e */ /* 0x000fe200000000ff */
[----:B------:R-:W-:Y:S01]  /*d1c0*/  @P0 FFMA.FTZ R226, R20, R5, +INF ;  /* 0x7f80000014e20423 */ /* 0x000fe20000010005 */
[----:B------:R-:W-:Y:S01]  /*d1d0*/  @P4 MOV R5, 0x7f800000 ;  /* 0x7f80000000054802 */ /* 0x000fe20000000f00 */
[----:B------:R-:W-:Y:S01]  /*d1e0*/  FFMA.FTZ R54, R54, 1.4426950216293334961, R7 ;  /* 0x3fb8aa3b36367823 */ /* 0x000fe20000010007 */
[----:B------:R-:W-:Y:S01]  /*d1f0*/  FSETP.NEU.AND P0, PT, R46, RZ, PT ;  /* 0x000000ff2e00720b */ /* 0x000fe20003f0d000 */
[----:B------:R-:W-:Y:S01]  /*d200*/  FADD R225, R50, R97 ;  /* 0x0000006132e17221 */ /* 0x000fe20000000000 */
[----:B------:R-:W-:Y:S01]  /*d210*/  F2FP.PACK_AB R20, R44, R45 ;  /* 0x0000002d2c14723e */ /* 0x000fe200000000ff */
[----:B------:R-:W-:Y:S01]  /*d220*/  FADD R223, R51, R54 ;  /* 0x0000003633df7221 */ /* 0x000fe20000000000 */
[----:B------:R-:W-:Y:S01]  /*d230*/  F2FP.PACK_AB R7, R217, R216 ;  /* 0x000000d8d907723e */ /* 0x000fe200000000ff */
[----:B------:R-:W-:Y:S01]  /*d240*/  @P1 FFMA.FTZ R224, R39, R4, +INF ;  /* 0x7f80000027e01423 */ /* 0x000fe20000010004 */
[C---:B------:R-:W-:Y:S01]  /*d250*/  FSETP.NEU.AND P1, PT, R47.reuse, RZ, PT ;  /* 0x000000ff2f00720b */ /* 0x040fe20003f2d000 */
[----:B------:R-:W-:Y:S01]  /*d260*/  @P5 FFMA.FTZ R223, R47, R6, +INF ;  /* 0x7f8000002fdf5423 */ /* 0x000fe20000010006 */
[----:B------:R-:W0:Y:S01]  /*d270*/  LDS.128 R36, [R230] ;  /* 0x00000000e6247984 */ /* 0x000e220000000c00 */
[----:B------:R-:W-:Y:S01]  /*d280*/  @P4 FFMA.FTZ R225, R46, R5, +INF ;  /* 0x7f8000002ee14423 */ /* 0x000fe20000010005 */
[----:B------:R-:W-:Y:S01]  /*d290*/  F2FP.PACK_AB R4, R205, R204 ;  /* 0x000000cccd04723e */ /* 0x000fe200000000ff */
[----:B------:R-:W-:Y:S01]  /*d2a0*/  IMAD R69, R119, 0xe, RZ ;  /* 0x0000000e77457824 */ /* 0x000fe200078e02ff */
[----:B------:R-:W1:Y:S01]  /*d2b0*/  LDS.128 R44, [R228] ;  /* 0x00000000e42c7984 */ /* 0x000e620000000c00 */
[----:B------:R-:W-:Y:S01]  /*d2c0*/  F2FP.PACK_AB R5, R209, R208 ;  /* 0x000000d0d105723e */ /* 0x000fe200000000ff */
[----:B------:R-:W-:Y:S01]  /*d2d0*/  IMAD R73, R119, 0x14, RZ ;  /* 0x0000001477497824 */ /* 0x000fe200078e02ff */
[----:B------:R-:W-:Y:S01]  /*d2e0*/  F2FP.PACK_AB R6, R213, R212 ;  /* 0x000000d4d506723e */ /* 0x000fe200000000ff */
[----:B------:R-:W2:Y:S01]  /*d2f0*/  LDS.128 R48, [R227] ;  /* 0x00000000e3307984 */ /* 0x000ea20000000c00 */
[----:B------:R-:W-:Y:S01]  /*d300*/  F2FP.PACK_AB R54, R183, R182 ;  /* 0x000000b6b736723e */ /* 0x000fe200000000ff */
[C---:B------:R-:W-:Y:S01]  /*d310*/  IMAD R71, R119.reuse, 0x12, RZ ;  /* 0x0000001277477824 */ /* 0x040fe200078e02ff */
[----:B------:R-:W-:Y:S01]  /*d320*/  FSEL R224, R224, -INF , P2 ;  /* 0xff800000e0e07808 */ /* 0x000fe20001000000 */
[----:B------:R-:W-:Y:S01]  /*d330*/  BAR.SYNC.DEFER_BLOCKING 0x0 ;  /* 0x0000000000007b1d */ /* 0x000fe20000010000 */
[----:B------:R-:W-:Y:S01]  /*d340*/  IMAD R75, R119, 0x1a, RZ ;  /* 0x0000001a774b7824 */ /* 0x000fe200078e02ff */
[----:B------:R-:W-:Y:S01]  /*d350*/  FSEL R223, R223, -INF , P1 ;  /* 0xff800000dfdf7808 */ /* 0x000fe20000800000 */
[----:B------:R-:W-:Y:S01]  /*d360*/  IMAD R77, R119, 0x1c, RZ ;  /* 0x0000001c774d7824 */ /* 0x000fe200078e02ff */
[----:B------:R-:W-:Y:S01]  /*d370*/  FSEL R225, R225, -INF , P0 ;  /* 0xff800000e1e17808 */ /* 0x000fe20000000000 */
[----:B------:R-:W-:-:S02]  /*d380*/  IMAD R133, R119, 0x24, RZ ;  /* 0x0000002477857824 */ /* 0x000fc400078e02ff */
[C---:B------:R-:W-:Y:S02]  /*d390*/  IMAD R137, R119.reuse, 0x26, RZ ;  /* 0x0000002677897824 */ /* 0x040fe400078e02ff */
[C---:B------:R-:W-:Y:S02]  /*d3a0*/  IMAD R141, R119.reuse, 0x28, RZ ;  /* 0x00000028778d7824 */ /* 0x040fe400078e02ff */
[C---:B------:R-:W-:Y:S02]  /*d3b0*/  IMAD R145, R119.reuse, 0x2a, RZ ;  /* 0x0000002a77917824 */ /* 0x040fe400078e02ff */
[C---:B------:R-:W-:Y:S02]  /*d3c0*/  IMAD R149, R119.reuse, 0x2c, RZ ;  /* 0x0000002c77957824 */ /* 0x040fe400078e02ff */
[C---:B------:R-:W-:Y:S02]  /*d3d0*/  IMAD R153, R119.reuse, 0x2e, RZ ;  /* 0x0000002e77997824 */ /* 0x040fe400078e02ff */
[----:B------:R-:W-:-:S02]  /*d3e0*/  IMAD R157, R119, 0x30, RZ ;  /* 0x00000030779d7824 */ /* 0x000fc400078e02ff */
[C---:B------:R-:W-:Y:S02]  /*d3f0*/  IMAD R161, R119.reuse, 0x32, RZ ;  /* 0x0000003277a17824 */ /* 0x040fe400078e02ff */
[C---:B------:R-:W-:Y:S02]  /*d400*/  IMAD R165, R119.reuse, 0x34, RZ ;  /* 0x0000003477a57824 */ /* 0x040fe400078e02ff */
[C---:B------:R-:W-:Y:S01]  /*d410*/  IMAD R169, R119.reuse, 0x36, RZ ;  /* 0x0000003677a97824 */ /* 0x040fe200078e02ff */
[----:B------:R-:W-:Y:S01]  /*d420*/  STS.128 [R76], R4 ;  /* 0x000000044c007388 */ /* 0x000fe20000000c00 */
[C---:B------:R-:W-:Y:S02]  /*d430*/  IMAD R173, R119.reuse, 0x38, RZ ;  /* 0x0000003877ad7824 */ /* 0x040fe400078e02ff */
[C---:B------:R-:W-:Y:S01]  /*d440*/  IMAD R177, R119.reuse, 0x3a, RZ ;  /* 0x0000003a77b17824 */ /* 0x040fe200078e02ff */
[----:B------:R-:W-:Y:S01]  /*d450*/  STS.128 [R76+0x80], R8 ;  /* 0x000080084c007388 */ /* 0x000fe20000000c00 */
[----:B------:R-:W-:-:S02]  /*d460*/  IMAD R181, R119, 0x3c, RZ ;  /* 0x0000003c77b57824 */ /* 0x000fc400078e02ff */
[C---:B------:R-:W-:Y:S01]  /*d470*/  IMAD R185, R119.reuse, 0x3e, RZ ;  /* 0x0000003e77b97824 */ /* 0x040fe200078e02ff */
[----:B------:R-:W-:Y:S01]  /*d480*/  STS.128 [R76+0x800], R16 ;  /* 0x000800104c007388 */ /* 0x000fe20000000c00 */
[C---:B------:R-:W-:Y:S02]  /*d490*/  IMAD R193, R119.reuse, 0x42, RZ ;  /* 0x0000004277c17824 */ /* 0x040fe400078e02ff */
[C---:B------:R-:W-:Y:S01]  /*d4a0*/  IMAD R197, R119.reuse, 0x44, RZ ;  /* 0x0000004477c57824 */ /* 0x040fe200078e02ff */
[----:B------:R-:W-:Y:S01]  /*d4b0*/  STS.128 [R76+0x880], R20 ;  /* 0x000880144c007388 */ /* 0x000fe20000000c00 */
[C---:B------:R-:W-:Y:S02]  /*d4c0*/  IMAD R205, R119.reuse, 0x48, RZ ;  /* 0x0000004877cd7824 */ /* 0x040fe400078e02ff */
[C---:B------:R-:W-:Y:S01]  /*d4d0*/  IMAD R201, R119.reuse, 0x46, RZ ;  /* 0x0000004677c97824 */ /* 0x040fe200078e02ff */
[----:B------:R-:W-:Y:S01]  /*d4e0*/  BAR.SYNC.DEFER_BLOCKING 0x0 ;  /* 0x0000000000007b1d */ /* 0x000fe20000010000 */
        /* <DEDUP_REMOVED lines=9> */
[C---:B------:R-:W-:Y:S02]  /*d580*/  IMAD R147, R119.reuse, 0x2b, RZ ;  /* 0x0000002b77937824 */ /* 0x040fe400078e02ff */
[C---:B------:R-:W-:Y:S02]  /*d590*/  IMAD R151, R119.reuse, 0x2d, RZ ;  /* 0x0000002d77977824 */ /* 0x040fe400078e02ff */
[C---:B------:R-:W-:Y:S01]  /*d5a0*/  IMAD R155, R119.reuse, 0x2f, RZ ;  /* 0x0000002f779b7824 */ /* 0x040fe200078e02ff */
[----:B------:R-:W3:Y:S01]  /*d5b0*/  LDS.128 R20, [R230] ;  /* 0x00000000e6147984 */ /* 0x000ee20000000c00 */
[----:B------:R-:W-:-:S02]  /*d5c0*/  IMAD R159, R119, 0x31, RZ ;  /* 0x00000031779f7824 */ /* 0x000fc400078e02ff */
[C---:B------:R-:W-:Y:S01]  /*d5d0*/  IMAD R163, R119.reuse, 0x33, RZ ;  /* 0x0000003377a37824 */ /* 0x040fe200078e02ff */
[----:B------:R-:W4:Y:S01]  /*d5e0*/  LDS.128 R32, [R229] ;  /* 0x00000000e5207984 */ /* 0x000f220000000c00 */
[C---:B------:R-:W-:Y:S02]  /*d5f0*/  IMAD R89, R119.reuse, 0x6e, RZ ;  /* 0x0000006e77597824 */ /* 0x040fe400078e02ff */
[C---:B------:R-:W-:Y:S01]  /*d600*/  IMAD R97, R119.reuse, 0x72, RZ ;  /* 0x0000007277617824 */ /* 0x040fe200078e02ff */
[----:B------:R-:W5:Y:S01]  /*d610*/  LDS.128 R28, [R228] ;  /* 0x00000000e41c7984 */ /* 0x000f620000000c00 */
[C---:B------:R-:W-:Y:S02]  /*d620*/  IMAD R167, R119.reuse, 0x35, RZ ;  /* 0x0000003577a77824 */ /* 0x040fe400078e02ff */
[C---:B------:R-:W-:Y:S01]  /*d630*/  IMAD R171, R119.reuse, 0x37, RZ ;  /* 0x0000003777ab7824 */ /* 0x040fe200078e02ff */
[----:B------:R-:W0:Y:S01]  /*d640*/  LDS.128 R24, [R227] ;  /* 0x00000000e3187984 */ /* 0x000e220000000c00 */
[----:B------:R-:W-:-:S02]  /*d650*/  IMAD R101, R119, 0x74, RZ ;  /* 0x0000007477657824 */ /* 0x000fc400078e02ff */
[C---:B------:R-:W-:Y:S01]  /*d660*/  IMAD R175, R119.reuse, 0x39, RZ ;  /* 0x0000003977af7824 */ /* 0x040fe200078e02ff */
[----:B------:R-:W-:Y:S01]  /*d670*/  BAR.SYNC.DEFER_BLOCKING 0x0 ;  /* 0x0000000000007b1d */ /* 0x000fe20000010000 */
        /* <DEDUP_REMOVED lines=9> */
[C---:B------:R-:W-:Y:S02]  /*d710*/  IMAD R190, R119.reuse, 0x82, RZ ;  /* 0x0000008277be7824 */ /* 0x040fe400078e02ff */
[----:B------:R-:W-:-:S02]  /*d720*/  IMAD R194, R119, 0x86, RZ ;  /* 0x0000008677c27824 */ /* 0x000fc400078e02ff */
[C---:B------:R-:W-:Y:S01]  /*d730*/  IMAD R198, R119.reuse, 0x8a, RZ ;  /* 0x0000008a77c67824 */ /* 0x040fe200078e02ff */
[----:B------:R-:W-:Y:S01]  /*d740*/  STS.128 [R76], R12 ;  /* 0x0000000c4c007388 */ /* 0x000fe20000000c00 */
[C---:B------:R-:W-:Y:S02]  /*d750*/  IMAD R191, R119.reuse, 0x41, RZ ;  /* 0x0000004177bf7824 */ /* 0x040fe400078e02ff */
[C---:B------:R-:W-:Y:S01]  /*d760*/  IMAD R195, R119.reuse, 0x43, RZ ;  /* 0x0000004377c37824 */ /* 0x040fe200078e02ff */
[----:B------:R0:W-:Y:S01]  /*d770*/  STS.128 [R76+0x80], R52 ;  /* 0x000080344c007388 */ /* 0x0001e20000000c00 */
[C---:B------:R-:W-:Y:S02]  /*d780*/  IMAD R196, R119.reuse, 0x88, RZ ;  /* 0x0000008877c47824 */ /* 0x040fe400078e02ff */
[C---:B------:R-:W-:Y:S01]  /*d790*/  IMAD R200, R119.reuse, 0x8c, RZ ;  /* 0x0000008c77c87824 */ /* 0x040fe200078e02ff */
[----:B------:R1:W-:Y:S01]  /*d7a0*/  STS.128 [R76+0x800], R60 ;  /* 0x0008003c4c007388 */ /* 0x0003e20000000c00 */
[----:B------:R-:W-:-:S02]  /*d7b0*/  IMAD R199, R119, 0x45, RZ ;  /* 0x0000004577c77824 */ /* 0x000fc400078e02ff */
[C---:B------:R-:W-:Y:S01]  /*d7c0*/  IMAD R204, R119.reuse, 0x90, RZ ;  /* 0x0000009077cc7824 */ /* 0x040fe200078e02ff */
[----:B------:R2:W-:Y:S01]  /*d7d0*/  STS.128 [R76+0x880], R56 ;  /* 0x000880384c007388 */ /* 0x0005e20000000c00 */
[C---:B------:R-:W-:Y:S02]  /*d7e0*/  IMAD R202, R119.reuse, 0x8e, RZ ;  /* 0x0000008e77ca7824 */ /* 0x040fe400078e02ff */
[C---:B------:R-:W-:Y:S01]  /*d7f0*/  IMAD R206, R119.reuse, 0x92, RZ ;  /* 0x0000009277ce7824 */ /* 0x040fe200078e02ff */
[----:B------:R-:W-:Y:S01]  /*d800*/  BAR.SYNC.DEFER_BLOCKING 0x0 ;  /* 0x0000000000007b1d */ /* 0x000fe20000010000 */
[C---:B------:R-:W-:Y:S02]  /*d810*/  IMAD R210, R119.reuse, 0x96, RZ ;  /* 0x0000009677d27824 */ /* 0x040fe400078e02ff */
[C---:B------:R-:W-:Y:S01]  /*d820*/  IMAD R203, R119.reuse, 0x47, RZ ;  /* 0x0000004777cb7824 */ /* 0x040fe200078e02ff */
[C---:B0-----:R-:W-:Y:S01]  /*d830*/  LEA R54, P5, R119.reuse, R122, 0x2 ;  /* 0x0000007a77367211 */ /* 0x041fe200078a10ff */
[----:B------:R-:W-:-:S02]  /*d840*/  IMAD.SHL.U32 R53, R119, 0x2, RZ ;  /* 0x0000000277357824 */ /* 0x000fc400078e00ff */
[C---:B------:R-:W-:Y:S01]  /*d850*/  IMAD R207, R119.reuse, 0x49, RZ ;  /* 0x0000004977cf7824 */ /* 0x040fe200078e02ff */
[----:B-1----:R-:W-:Y:S01]  /*d860*/  PRMT R60, R36, 0x7632, R60 ;  /* 0x00007632243c7816 */ /* 0x002fe2000000003c */
[----:B------:R-:W-:Y:S01]  /*d870*/  IMAD R61, R119, 0x6, RZ ;  /* 0x00000006773d7824 */ /* 0x000fe200078e02ff */
[-C--:B------:R-:W-:Y:S01]  /*d880*/  IADD3 R52, P4, R53, R122.reuse, RZ ;  /* 0x0000007a35347210 */ /* 0x080fe20007f9e0ff */
[----:B------:R-:W-:Y:S01]  /*d890*/  IMAD R208, R119, 0x94, RZ ;  /* 0x0000009477d07824 */ /* 0x000fe200078e02ff */
[-C--:B------:R-:W-:Y:S01]  /*d8a0*/  LEA.HI.X.SX32 R55, R53, R123.reuse, 0x1, P5 ;  /* 0x0000007b35377211 */ /* 0x080fe200028f0eff */
[C---:B--2---:R-:W-:Y:S01]  /*d8b0*/  IMAD R57, R119.reuse, 0x3, RZ ;  /* 0x0000000377397824 */ /* 0x044fe200078e02ff */
[CC--:B------:R-:W-:Y:S01]  /*d8c0*/  LEA.HI.X.SX32 R53, R119.reuse, R123.reuse, 0x1, P4 ;  /* 0x0000007b77357211 */ /* 0x0c0fe200020f0eff */
[----:B------:R-:W-:Y:S01]  /*d8d0*/  IMAD R212, R119, 0x98, RZ ;  /* 0x0000009877d47824 */ /* 0x000fe200078e02ff */
[-C--:B------:R-:W-:Y:S01]  /*d8e0*/  IADD3 R56, P5, R61, R122.reuse, RZ ;  /* 0x0000007a3d387210 */ /* 0x080fe20007fbe0ff */
[C---:B------:R-:W-:Y:S01]  /*d8f0*/  IMAD R211, R119.reuse, 0x4b, RZ ;  /* 0x0000004b77d37824 */ /* 0x040fe200078e02ff */
[C---:B------:R-:W-:Y:S01]  /*d900*/  SHF.L.U32 R59, R119.reuse, 0x2, RZ ;  /* 0x00000002773b7819 */ /* 0x040fe200000006ff */
[----:B------:R-:W-:Y:S01]  /*d910*/  IMAD R216, R119, 0x9c, RZ ;  /* 0x0000009c77d87824 */ /* 0x000fe200078e02ff */
[-C--:B------:R-:W-:Y:S01]  /*d920*/  LEA.HI.X.SX32 R57, R57, R123.reuse, 0x1, P5 ;  /* 0x0000007b39397211 */ /* 0x080fe200028f0eff */
[C---:B------:R-:W-:Y:S01]  /*d930*/  IMAD R214, R119.reuse, 0x9a, RZ ;  /* 0x0000009a77d67824 */ /* 0x040fe200078e02ff */
[C---:B------:R-:W-:Y:S01]  /*d940*/  LEA R58, P4, R119.reuse, R122, 0x3 ;  /* 0x0000007a773a7211 */ /* 0x040fe200078818ff */
[C---:B------:R-:W-:Y:S01]  /*d950*/  IMAD R218, R119.reuse, 0x9e, RZ ;  /* 0x0000009e77da7824 */ /* 0x040fe200078e02ff */
[----:B------:R-:W0:Y:S01]  /*d960*/  LDS.128 R8, [R230] ;  /* 0x00000000e6087984 */ /* 0x000e220000000c00 */
[C---:B------:R-:W-:Y:S01]  /*d970*/  SHF.L.U32 R63, R119.reuse, 0x3, RZ ;  /* 0x00000003773f7819 */ /* 0x040fe200000006ff */
[----:B------:R-:W-:Y:S01]  /*d980*/  IMAD R126, R119, 0xa2, RZ ;  /* 0x000000a2777e7824 */ /* 0x000fe200078e02ff */
[----:B------:R-:W-:Y:S01]  /*d990*/  LEA.HI.X.SX32 R59, R59, R123, 0x1, P4 ;  /* 0x0000007b3b3b7211 */ /* 0x000fe200020f0eff */
[----:B------:R-:W1:Y:S01]  /*d9a0*/  LDS.128 R4, [R229] ;  /* 0x00000000e5047984 */ /* 0x000e620000000c00 */
[----:B------:R-:W-:-:S02]  /*d9b0*/  IMAD R215, R119, 0x4d, RZ ;  /* 0x0000004d77d77824 */ /* 0x000fc400078e02ff */
[C---:B------:R-:W-:Y:S01]  /*d9c0*/  IMAD R219, R119.reuse, 0x4f, RZ ;  /* 0x0000004f77db7824 */ /* 0x040fe200078e02ff */
[----:B------:R-:W2:Y:S01]  /*d9d0*/  LDS.128 R16, [R228] ;  /* 0x00000000e4107984 */ /* 0x000ea20000000c00 */
[C---:B------:R-:W-:Y:S02]  /*d9e0*/  IMAD R220, R119.reuse, 0xa0, RZ ;  /* 0x000000a077dc7824 */ /* 0x040fe400078e02ff */
[C---:B------:R-:W-:Y:S01]  /*d9f0*/  IMAD R128, R119.reuse, 0xa4, RZ ;  /* 0x000000a477807824 */ /* 0x040fe200078e02ff */
[----:B------:R-:W0:Y:S01]  /*da00*/  LDS.128 R12, [R227] ;  /* 0x00000000e30c7984 */ /* 0x000e220000000c00 */
        /* <DEDUP_REMOVED lines=15> */
[----:B------:R0:W-:Y:S01]  /*db00*/  STS.128 [R76], R64 ;  /* 0x000000404c007388 */ /* 0x0001e20000000c00 */
[----:B------:R-:W-:-:S02]  /*db10*/  IMAD R98, R119, 0xe6, RZ ;  /* 0x000000e677627824 */ /* 0x000fc400078e02ff */
[C---:B------:R-:W-:Y:S01]  /*db20*/  IMAD R249, R119.reuse, 0xea, RZ ;  /* 0x000000ea77f97824 */ /* 0x040fe200078e02ff */
[----:B------:R1:W-:Y:S01]  /*db30*/  STS.128 [R76+0x80], R92 ;  /* 0x0000805c4c007388 */ /* 0x0003e20000000c00 */
        /* <DEDUP_REMOVED lines=8> */
[----:B------:R-:W-:Y:S01]  /*dbc0*/  BAR.SYNC.DEFER_BLOCKING 0x0 ;  /* 0x0000000000007b1d */ /* 0x000fe20000010000 */
[C---:B0-----:R-:W-:Y:S02]  /*dbd0*/  IMAD R65, R119.reuse, 0xa, RZ ;  /* 0x0000000a77417824 */ /* 0x041fe400078e02ff */
[C---:B------:R-:W-:Y:S02]  /*dbe0*/  IMAD R67, R119.reuse, 0xc, RZ ;  /* 0x0000000c77437824 */ /* 0x040fe400078e02ff */
[C---:B-1----:R-:W-:Y:S02]  /*dbf0*/  IMAD R93, R119.reuse, 0x70, RZ ;  /* 0x00000070775d7824 */ /* 0x042fe400078e02ff */
[C---:B------:R-:W-:Y:S02]  /*dc00*/  IMAD R66, R119.reuse, 0xc6, RZ ;  /* 0x000000c677427824 */ /* 0x040fe400078e02ff */
[----:B--2---:R-:W-:-:S02]  /*dc10*/  IMAD R81, R119, 0x6a, RZ ;  /* 0x0000006a77517824 */ /* 0x004fc400078e02ff */
[C---:B------:R-:W-:Y:S02]  /*dc20*/  IMAD R64, R119.reuse, 0xc4, RZ ;  /* 0x000000c477407824 */ /* 0x040fe400078e02ff */
[C---:B---3--:R-:W-:Y:S02]  /*dc30*/  IMAD R85, R119.reuse, 0x6c, RZ ;  /* 0x0000006c77557824 */ /* 0x048fe400078e02ff */
[C---:B------:R-:W-:Y:S02]  /*dc40*/  IMAD R76, R119.reuse, 0xd0, RZ ;  /* 0x000000d0774c7824 */ /* 0x040fe400078e02ff */
[C---:B------:R-:W-:Y:S02]  /*dc50*/  IMAD R80, R119.reuse, 0xd4, RZ ;  /* 0x000000d477507824 */ /* 0x040fe400078e02ff */
[C---:B------:R-:W-:Y:S02]  /*dc60*/  IMAD R84, R119.reuse, 0xd8, RZ ;  /* 0x000000d877547824 */ /* 0x040fe400078e02ff */
[----:B------:R-:W-:-:S02]  /*dc70*/  IMAD R82, R119, 0xd6, RZ ;  /* 0x000000d677527824 */ /* 0x000fc400078e02ff */
[C---:B------:R-:W-:Y:S01]  /*dc80*/  IMAD R86, R119.reuse, 0xda, RZ ;  /* 0x000000da77567824 */ /* 0x040fe200078e02ff */
[----:B------:R0:W-:Y:S01]  /*dc90*/  STG.E.U16 [R122.64], R36 ;  /* 0x000000247a007986 */ /* 0x0001e2000c101504 */
[C---:B------:R-:W-:Y:S02]  /*dca0*/  IMAD R83, R119.reuse, 0x6b, RZ ;  /* 0x0000006b77537824 */ /* 0x040fe400078e02ff */
[C---:B------:R-:W-:Y:S01]  /*dcb0*/  IMAD R87, R119.reuse, 0x6d, RZ ;  /* 0x0000006d77577824 */ /* 0x040fe200078e02ff */
[----:B------:R1:W-:Y:S01]  /*dcc0*/  STG.E.U16 [R52.64], R60 ;  /* 0x0000003c34007986 */ /* 0x0003e2000c101504 */
[C---:B------:R-:W-:Y:S02]  /*dcd0*/  IMAD R92, R119.reuse, 0xe0, RZ ;  /* 0x000000e0775c7824 */ /* 0x040fe400078e02ff */
[C---:B------:R-:W-:Y:S01]  /*dce0*/  IMAD R94, R119.reuse, 0xe2, RZ ;  /* 0x000000e2775e7824 */ /* 0x040fe200078e02ff */
[----:B------:R2:W-:Y:S01]  /*dcf0*/  STG.E.U16 [R54.64], R40 ;  /* 0x0000002836007986 */ /* 0x0005e2000c101504 */
[----:B------:R-:W-:-:S02]  /*dd00*/  IMAD R95, R119, 0x71, RZ ;  /* 0x00000071775f7824 */ /* 0x000fc400078e02ff */
[C---:B------:R-:W-:Y:S01]  /*dd10*/  IMAD R241, R119.reuse, 0xf2, RZ ;  /* 0x000000f277f17824 */ /* 0x040fe200078e02ff */
[----:B0-----:R-:W-:Y:S01]  /*dd20*/  PRMT R36, R44, 0x7632, R36 ;  /* 0x000076322c247816 */ /* 0x001fe20000000024 */
[C---:B------:R-:W-:Y:S02]  /*dd30*/  IMAD R237, R119.reuse, 0xf6, RZ ;  /* 0x000000f677ed7824 */ /* 0x040fe400078e02ff */
[----:B------:R-:W-:Y:S01]  /*dd40*/  IMAD R107, R119, 0x77, RZ ;  /* 0x00000077776b7824 */ /* 0x000fe200078e02ff */
[-C--:B-1----:R-:W-:Y:S01]  /*dd50*/  IADD3 R52, P5, R65, R122.reuse, RZ ;  /* 0x0000007a41347210 */ /* 0x082fe20007fbe0ff */
[C---:B------:R-:W-:Y:S01]  /*dd60*/  IMAD R53, R119.reuse, 0x5, RZ ;  /* 0x0000000577357824 */ /* 0x040fe200078e02ff */
[CC--:B------:R-:W-:Y:S01]  /*dd70*/  LEA R60, P4, R119.reuse, R122.reuse, 0x4 ;  /* 0x0000007a773c7211 */ /* 0x0c0fe200078820ff */
[C---:B------:R-:W-:Y:S01]  /*dd80*/  IMAD R111, R119.reuse, 0x79, RZ ;  /* 0x00000079776f7824 */ /* 0x040fe200078e02ff */
[----:B--2---:R-:W-:Y:S01]  /*dd90*/  PRMT R55, R40, 0x7632, R55 ;  /* 0x0000763228377816 */ /* 0x004fe20000000037 */
[----:B------:R-:W-:Y:S01]  /*dda0*/  IMAD R239, R119, 0xf4, RZ ;  /* 0x000000f477ef7824 */ /* 0x000fe200078e02ff */
[----:B------:R-:W-:Y:S01]  /*ddb0*/  IADD3 R54, P6, R67, R122, RZ ;  /* 0x0000007a43367210 */ /* 0x000fe20007fde0ff */
[----:B------:R-:W-:Y:S01]  /*ddc0*/  IMAD R235, R119, 0xf8, RZ ;  /* 0x000000f877eb7824 */ /* 0x000fe200078e02ff */
[----:B------:R-:W-:Y:S01]  /*ddd0*/  LEA.HI.X.SX32 R53, R53, R123, 0x1, P5 ;  /* 0x0000007b35357211 */ /* 0x000fe200028f0eff */
[----:B------:R0:W-:Y:S01]  /*dde0*/  STG.E.U16 [R56.64], R55 ;  /* 0x0000003738007986 */ /* 0x0001e2000c101504 */
[----:B------:R-:W-:Y:S01]  /*ddf0*/  PRMT R40, R48, 0x7632, R40 ;  /* 0x0000763230287816 */ /* 0x000fe20000000028 */
[----:B------:R-:W-:-:S02]  /*de00*/  IMAD R115, R119, 0x7b, RZ ;  /* 0x0000007b77737824 */ /* 0x000fc400078e02ff */
[----:B------:R1:W-:Y:S01]  /*de10*/  STG.E.U16 [R58.64], R44 ;  /* 0x0000002c3a007986 */ /* 0x0003e2000c101504 */
[C---:B------:R-:W-:Y:S02]  /*de20*/  IMAD R231, R119.reuse, 0xfc, RZ ;  /* 0x000000fc77e77824 */ /* 0x040fe400078e02ff */
[----:B------:R-:W-:Y:S01]  /*de30*/  IMAD R233, R119, 0xfa, RZ ;  /* 0x000000fa77e97824 */ /* 0x000fe200078e02ff */
[----:B------:R2:W-:Y:S01]  /*de40*/  STG.E.U16 [R52.64], R36 ;  /* 0x0000002434007986 */ /* 0x0005e2000c101504 */
[----:B------:R-:W-:Y:S02]  /*de50*/  FFMA R225, R225, 0.69314718246459960938, R0 ;  /* 0x3f317218e1e17823 */ /* 0x000fe40000000000 */
[----:B------:R-:W-:Y:S01]  /*de60*/  IMAD R0, R246, c[0x0][0x1cc], RZ ;  /* 0x00007300f6007a24 */ /* 0x000fe200078e02ff */
[----:B0-----:R-:W-:Y:S01]  /*de70*/  LEA.HI.X.SX32 R55, R61, R123, 0x1, P6 ;  /* 0x0000007b3d377211 */ /* 0x001fe200030f0eff */
[----:B------:R-:W-:Y:S01]  /*de80*/  IMAD R61, R119, 0x7, RZ ;  /* 0x00000007773d7824 */ /* 0x000fe200078e02ff */
[----:B------:R-:W-:Y:S01]  /*de90*/  IADD3 R56, P5, R69, R122, RZ ;  /* 0x0000007a45387210 */ /* 0x000fe20007fbe0ff */
[----:B-1----:R-:W-:-:S02]  /*dea0*/  IMAD R59, R119, 0xb, RZ ;  /* 0x0000000b773b7824 */ /* 0x002fc400078e02ff */
[----:B------:R0:W-:Y:S01]  /*deb0*/  STG.E.U16 [R54.64], R48 ;  /* 0x0000003036007986 */ /* 0x0001e2000c101504 */
[-C--:B------:R-:W-:Y:S01]  /*dec0*/  LEA.HI.X.SX32 R57, R61, R123.reuse, 0x1, P5 ;  /* 0x0000007b3d397211 */ /* 0x080fe200028f0eff */
[----:B--2---:R-:W-:Y:S01]  /*ded0*/  IMAD R53, R119, 0x9, RZ ;  /* 0x0000000977357824 */ /* 0x004fe200078e02ff */
[-C--:B------:R-:W-:Y:S01]  /*dee0*/  LEA.HI.X.SX32 R61, R63, R123.reuse, 0x1, P4 ;  /* 0x0000007b3f3d7211 */ /* 0x080fe200020f0eff */
[----:B------:R-:W-:Y:S01]  /*def0*/  IMAD R63, R119, 0x16, RZ ;  /* 0x00000016773f7824 */ /* 0x000fe200078e02ff */
[-C--:B------:R-:W-:Y:S01]  /*df00*/  IADD3 R52, P5, R71, R122.reuse, RZ ;  /* 0x0000007a47347210 */ /* 0x080fe20007fbe0ff */
[----:B------:R1:W-:Y:S01]  /*df10*/  STG.E.U16 [R56.64], R40 ;  /* 0x0000002838007986 */ /* 0x0003e2000c101504 */
[----:B------:R-:W-:Y:S02]  /*df20*/  PRMT R36, R37, 0x7632, R36 ;  /* 0x0000763225247816 */ /* 0x000fe40000000024 */
[----:B------:R-:W-:Y:S01]  /*df30*/  LEA.HI.X.SX32 R53, R53, R123, 0x1, P5 ;  /* 0x0000007b35357211 */ /* 0x000fe200028f0eff */
[----:B------:R2:W-:Y:S01]  /*df40*/  STG.E.U16 [R60.64], R37 ;  /* 0x000000253c007986 */ /* 0x0005e2000c101504 */
[----:B0-----:R-:W-:-:S02]  /*df50*/  IADD3 R54, P6, R73, R122, RZ ;  /* 0x0000007a49367210 */ /* 0x001fc40007fde0ff */
[----:B------:R-:W-:Y:S01]  /*df60*/  PRMT R44, R41, 0x7632, R44 ;  /* 0x00007632292c7816 */ /* 0x000fe2000000002c */
[----:B------:R0:W-:Y:S01]  /*df70*/  STG.E.U16 [R52.64], R36 ;  /* 0x0000002434007986 */ /* 0x0001e2000c101504 */
[-C--:B------:R-:W-:Y:S01]  /*df80*/  LEA.HI.X.SX32 R55, R65, R123.reuse, 0x1, P6 ;  /* 0x0000007b41377211 */ /* 0x080fe200030f0eff */
[----:B------:R-:W-:Y:S01]  /*df90*/  IMAD R65, R119, 0x18, RZ ;  /* 0x0000001877417824 */ /* 0x000fe200078e02ff */
[----:B------:R-:W-:Y:S02]  /*dfa0*/  PRMT R48, R45, 0x7632, R48 ;  /* 0x000076322d307816 */ /* 0x000fe40000000030 */
[-C--:B-1----:R-:W-:Y:S01]  /*dfb0*/  IADD3 R56, P5, R63, R122.reuse, RZ ;  /* 0x0000007a3f387210 */ /* 0x082fe20007fbe0ff */
[----:B------:R1:W-:Y:S01]  /*dfc0*/  STG.E.U16 [R54.64], R41 ;  /* 0x0000002936007986 */ /* 0x0003e2000c101504 */
[-C--:B------:R-:W-:Y:S01]  /*dfd0*/  IADD3 R58, P4, R65, R122.reuse, RZ ;  /* 0x0000007a413a7210 */ /* 0x080fe20007f9e0ff */
[----:B--2---:R-:W-:Y:S01]  /*dfe0*/  IMAD R37, R119, 0xd, RZ ;  /* 0x0000000d77257824 */ /* 0x004fe200078e02ff */
[-C--:B------:R-:W-:Y:S01]  /*dff0*/  LEA.HI.X.SX32 R57, R59, R123.reuse, 0x1, P5 ;  /* 0x0000007b3b397211 */ /* 0x080fe200028f0eff */
[----:B------:R-:W-:Y:S01]  /*e000*/  IMAD R61, R119, 0x1e, RZ ;  /* 0x0000001e773d7824 */ /* 0x000fe200078e02ff */
[-C--:B------:R-:W-:Y:S01]  /*e010*/  IADD3 R40, P6, R77, R122.reuse, RZ ;  /* 0x0000007a4d287210 */ /* 0x080fe20007fde0ff */
[----:B0-----:R-:W-:Y:S01]  /*e020*/  IMAD R53, R119, 0xf, RZ ;  /* 0x0000000f77357824 */ /* 0x001fe200078e02ff */
[-C--:B------:R-:W-:Y:S01]  /*e030*/  IADD3 R36, P5, R75, R122.reuse, RZ ;  /* 0x0000007a4b247210 */ /* 0x080fe20007fbe0ff */
[----:B------:R0:W-:Y:S01]  /*e040*/  STG.E.U16 [R56.64], R44 ;  /* 0x0000002c38007986 */ /* 0x0001e2000c101504 */
[-C--:B------:R-:W-:Y:S01]  /*e050*/  LEA.HI.X.SX32 R59, R67, R123.reuse, 0x1, P4 ;  /* 0x0000007b433b7211 */ /* 0x080fe200020f0eff */
[----:B------:R-:W-:Y:S01]  /*e060*/  IMAD R60, R119, 0xc0, RZ ;  /* 0x000000c0773c7824 */ /* 0x000fe200078e02ff */
[-C--:B------:R-:W-:Y:S01]  /*e070*/  LEA.HI.X.SX32 R37, R37, R123.reuse, 0x1, P5 ;  /* 0x0000007b25257211 */ /* 0x080fe200028f0eff */
[----:B------:R-:W-:Y:S01]  /*e080*/  IMAD R67, R119, 0x63, RZ ;  /* 0x0000006377437824 */ /* 0x000fe200078e02ff */
[-C--:B-1----:R-:W-:Y:S01]  /*e090*/  LEA.HI.X.SX32 R41, R69, R123.reuse, 0x1, P6 ;  /* 0x0000007b45297211 */ /* 0x082fe200030f0eff */
[----:B------:R1:W-:Y:S01]  /*e0a0*/  STG.E.U16 [R58.64], R45 ;  /* 0x0000002d3a007986 */ /* 0x0003e2000c101504 */
[-C--:B------:R-:W-:Y:S01]  /*e0b0*/  IADD3 R52, P5, R61, R122.reuse, RZ ;  /* 0x0000007a3d347210 */ /* 0x080fe20007fbe0ff */
[C---:B------:R-:W-:Y:S01]  /*e0c0*/  IMAD R69, R119.reuse, 0x64, RZ ;  /* 0x0000006477457824 */ /* 0x040fe200078e02ff */
[C---:B------:R-:W-:Y:S01]  /*e0d0*/  SHF.L.U32 R55, R119.reuse, 0x4, RZ ;  /* 0x0000000477377819 */ /* 0x040fe200000006ff */
[----:B------:R2:W-:Y:S01]  /*e0e0*/  STG.E.U16 [R36.64], R48 ;  /* 0x0000003024007986 */ /* 0x0005e2000c101504 */
[C---:B------:R-:W-:Y:S01]  /*e0f0*/  LEA R54, P4, R119.reuse, R122, 0x5 ;  /* 0x0000007a77367211 */ /* 0x040fe200078828ff */
[----:B0-----:R-:W-:Y:S01]  /*e100*/  IMAD R57, R119, 0x22, RZ ;  /* 0x0000002277397824 */ /* 0x001fe200078e02ff */
[-C--:B------:R-:W-:Y:S01]  /*e110*/  LEA.HI.X.SX32 R53, R53, R123.reuse, 0x1, P5 ;  /* 0x0000007b35357211 */ /* 0x080fe200028f0eff */
[----:B------:R0:W-:Y:S01]  /*e120*/  STG.E.U16 [R40.64], R49 ;  /* 0x0000003128007986 */ /* 0x0001e2000c101504 */
[----:B------:R-:W-:Y:S01]  /*e130*/  LEA.HI.X.SX32 R55, R55, R123, 0x1, P4 ;  /* 0x0000007b37377211 */ /* 0x000fe200020f0eff */
[----:B------:R-:W-:-:S02]  /*e140*/  IMAD R56, R119, 0xbc, RZ ;  /* 0x000000bc77387824 */ /* 0x000fc400078e02ff */
[C---:B-1----:R-:W-:Y:S02]  /*e150*/  IMAD R45, R119.reuse, 0x13, RZ ;  /* 0x00000013772d7824 */ /* 0x042fe400078e02ff */
[C---:B------:R-:W-:Y:S02]  /*e160*/  IMAD R58, R119.reuse, 0xbe, RZ ;  /* 0x000000be773a7824 */ /* 0x040fe400078e02ff */
[----:B--2---:R-:W-:Y:S01]  /*e170*/  IMAD R37, R119, 0x11, RZ ;  /* 0x0000001177257824 */ /* 0x004fe200078e02ff */
[-C--:B------:R-:W-:Y:S01]  /*e180*/  IADD3 R36, P5, R57, R122.reuse, RZ ;  /* 0x0000007a39247210 */ /* 0x080fe20007fbe0ff */
[----:B------:R-:W-:Y:S01]  /*e190*/  IMAD R59, R119, 0x5f, RZ ;  /* 0x0000005f773b7824 */ /* 0x000fe200078e02ff */
[-C--:B------:R-:W-:Y:S02]  /*e1a0*/  IADD3 R48, P4, R141, R122.reuse, RZ ;  /* 0x0000007a8d307210 */ /* 0x080fe40007f9e0ff */
[----:B0-----:R-:W-:Y:S02]  /*e1b0*/  PRMT R41, R49, 0x7632, R41 ;  /* 0x0000763231297816 */ /* 0x001fe40000000029 */
[----:B------:R-:W-:-:S02]  /*e1c0*/  IADD3 R40, P6, R133, R122, RZ ;  /* 0x0000007a85287210 */ /* 0x000fc40007fde0ff */
[-C--:B------:R-:W-:Y:S01]  /*e1d0*/  LEA.HI.X.SX32 R37, R37, R123.reuse, 0x1, P5 ;  /* 0x0000007b25257211 */ /* 0x080fe200028f0eff */
[----:B------:R0:W-:Y:S01]  /*e1e0*/  STG.E.U16 [R52.64], R41 ;  /* 0x0000002934007986 */ /* 0x0001e2000c101504 */
[----:B------:R-:W-:Y:S02]  /*e1f0*/  PRMT R49, R38, 0x7632, R49 ;  /* 0x0000763226317816 */ /* 0x000fe40000000031 */
[----:B------:R-:W-:Y:S01]  /*e200*/  IADD3 R44, P5, R137, R122, RZ ;  /* 0x0000007a892c7210 */ /* 0x000fe20007fbe0ff */
[----:B------:R1:W-:Y:S03]  /*e210*/  STG.E.U16 [R54.64], R38 ;  /* 0x0000002636007986 */ /* 0x0003e6000c101504 */
[-C--:B------:R-:W-:Y:S01]  /*e220*/  LEA.HI.X.SX32 R45, R45, R123.reuse, 0x1, P5 ;  /* 0x0000007b2d2d7211 */ /* 0x080fe200028f0eff */
[----:B------:R2:W-:Y:S01]  /*e230*/  STG.E.U16 [R36.64], R49 ;  /* 0x0000003124007986 */ /* 0x0005e2000c101504 */
[----:B0-----:R-:W-:Y:S01]  /*e240*/  LEA.HI.X.SX32 R41, R71, R123, 0x1, P6 ;  /* 0x0000007b47297211 */ /* 0x001fe200030f0eff */
[----:B------:R-:W-:-:S02]  /*e250*/  IMAD R53, R119, 0x17, RZ ;  /* 0x0000001777357824 */ /* 0x000fc400078e02ff */
[C---:B------:R-:W-:Y:S01]  /*e260*/  IMAD R71, R119.reuse, 0x65, RZ ;  /* 0x0000006577477824 */ /* 0x040fe200078e02ff */
[----:B-1----:R-:W-:Y:S01]  /*e270*/  PRMT R55, R42, 0x7632, R55 ;  /* 0x000076322a377816 */ /* 0x002fe20000000037 */
[----:B------:R0:W-:Y:S01]  /*e280*/  STG.E.U16 [R40.64], R42 ;  /* 0x0000002a28007986 */ /* 0x0001e2000c101504 */
[----:B------:R-:W-:Y:S01]  /*e290*/  PRMT R38, R46, 0x7632, R38 ;  /* 0x000076322e267816 */ /* 0x000fe20000000026 */
[----:B------:R-:W-:Y:S01]  /*e2a0*/  IMAD R54, R119, 0xba, RZ ;  /* 0x000000ba77367824 */ /* 0x000fe200078e02ff */
[-C--:B--2---:R-:W-:Y:S01]  /*e2b0*/  IADD3 R36, P5, R145, R122.reuse, RZ ;  /* 0x0000007a91247210 */ /* 0x084fe20007fbe0ff */
[----:B------:R-:W-:Y:S01]  /*e2c0*/  IMAD R37, R119, 0x15, RZ ;  /* 0x0000001577257824 */ /* 0x000fe200078e02ff */
[-C--:B------:R-:W-:Y:S01]  /*e2d0*/  LEA.HI.X.SX32 R49, R73, R123.reuse, 0x1, P4 ;  /* 0x0000007b49317211 */ /* 0x080fe200020f0eff */
[----:B------:R1:W-:Y:S01]  /*e2e0*/  STG.E.U16 [R44.64], R55 ;  /* 0x000000372c007986 */ /* 0x0003e2000c101504 */
[-C--:B------:R-:W-:Y:S01]  /*e2f0*/  IADD3 R52, P4, R157, R122.reuse, RZ ;  /* 0x0000007a9d347210 */ /* 0x080fe20007f9e0ff */
[----:B------:R-:W-:Y:S01]  /*e300*/  IMAD R73, R119, 0x66, RZ ;  /* 0x0000006677497824 */ /* 0x000fe200078e02ff */
[----:B------:R-:W-:Y:S01]  /*e310*/  LEA.HI.X.SX32 R37, R37, R123, 0x1, P5 ;  /* 0x0000007b25257211 */ /* 0x000fe200028f0eff */
[----:B------:R2:W-:Y:S01]  /*e320*/  STG.E.U16 [R48.64], R46 ;  /* 0x0000002e30007986 */ /* 0x0005e2000c101504 */
[----:B0-----:R-:W-:-:S03]  /*e330*/  IADD3 R40, P6, R149, R122, RZ ;  /* 0x0000007a95287210 */ /* 0x001fc60007fde0ff */
[----:B------:R0:W-:Y:S01]  /*e340*/  STG.E.U16 [R36.64], R38 ;  /* 0x0000002624007986 */ /* 0x0001e2000c101504 */
[----:B------:R-:W-:Y:S02]  /*e350*/  PRMT R42, R43, 0x7632, R42 ;  /* 0x000076322b2a7816 */ /* 0x000fe4000000002a */
[-C--:B------:R-:W-:Y:S01]  /*e360*/  LEA.HI.X.SX32 R41, R63, R123.reuse, 0x1, P6 ;  /* 0x0000007b3f297211 */ /* 0x080fe200030f0eff */
[----:B-1----:R-:W-:Y:S01]  /*e370*/  IMAD R55, R119, 0x5d, RZ ;  /* 0x0000005d77377824 */ /* 0x002fe200078e02ff */
[-C--:B------:R-:W-:Y:S01]  /*e380*/  IADD3 R44, P5, R153, R122.reuse, RZ ;  /* 0x0000007a992c7210 */ /* 0x080fe20007fbe0ff */
[----:B------:R-:W-:Y:S02]  /*e390*/  IMAD R63, R119, 0x61, RZ ;  /* 0x00000061773f7824 */ /* 0x000fe400078e02ff */
[----:B------:R1:W-:Y:S01]  /*e3a0*/  STG.E.U16 [R40.64], R50 ;  /* 0x0000003228007986 */ /* 0x0003e2000c101504 */
[-C--:B------:R-:W-:Y:S01]  /*e3b0*/  LEA.HI.X.SX32 R45, R53, R123.reuse, 0x1, P5 ;  /* 0x0000007b352d7211 */ /* 0x080fe200028f0eff */
[----:B--2---:R-:W-:Y:S01]  /*e3c0*/  IMAD R49, R119, 0x1b, RZ ;  /* 0x0000001b77317824 */ /* 0x004fe200078e02ff */
[----:B------:R-:W-:Y:S01]  /*e3d0*/  LEA.HI.X.SX32 R53, R65, R123, 0x1, P4 ;  /* 0x0000007b41357211 */ /* 0x000fe200020f0eff */
[----:B0-----:R-:W-:Y:S01]  /*e3e0*/  IMAD R37, R119, 0x19, RZ ;  /* 0x0000001977257824 */ /* 0x001fe200078e02ff */
[----:B------:R-:W-:Y:S01]  /*e3f0*/  IADD3 R36, P5, R161, R122, RZ ;  /* 0x0000007aa1247210 */ /* 0x000fe20007fbe0ff */
[----:B------:R-:W-:Y:S01]  /*e400*/  IMAD R65, R119, 0x62, RZ ;  /* 0x0000006277417824 */ /* 0x000fe200078e02ff */
[----:B------:R-:W-:-:S02]  /*e410*/  PRMT R38, R39, 0x7632, R38 ;  /* 0x0000763227267816 */ /* 0x000fc40000000026 */
[----:B------:R-:W-:Y:S02]  /*e420*/  LEA.HI.X.SX32 R37, R37, R123, 0x1, P5 ;  /* 0x0000007b25257211 */ /* 0x000fe400028f0eff */
[-C--:B------:R-:W-:Y:S02]  /*e430*/  IADD3 R48, P4, R173, R122.reuse, RZ ;  /* 0x0000007aad307210 */ /* 0x080fe40007f9e0ff */
[----:B-1----:R-:W-:Y:S01]  /*e440*/  PRMT R41, R50, 0x7632, R41 ;  /* 0x0000763232297816 */ /* 0x002fe20000000029 */
[----:B------:R-:W-:Y:S01]  /*e450*/  IMAD R50, R119, 0xb6, RZ ;  /* 0x000000b677327824 */ /* 0x000fe200078e02ff */
[-C--:B------:R-:W-:Y:S02]  /*e460*/  IADD3 R40, P6, R165, R122.reuse, RZ ;  /* 0x0000007aa5287210 */ /* 0x080fe40007fde0ff */
[----:B------:R-:W-:Y:S01]  /*e470*/  PRMT R46, R51, 0x7632, R46 ;  /* 0x00007632332e7816 */ /* 0x000fe2000000002e */
[----:B------:R0:W-:Y:S04]  /*e480*/  STG.E.U16 [R44.64], R41 ;  /* 0x000000292c007986 */ /* 0x0001e8000c101504 */
[----:B------:R1:W-:Y:S04]  /*e490*/  STG.E.U16 [R52.64], R39 ;  /* 0x0000002734007986 */ /* 0x0003e8000c101504 */
[----:B------:R2:W-:Y:S01]  /*e4a0*/  STG.E.U16 [R36.64], R38 ;  /* 0x0000002624007986 */ /* 0x0005e2000c101504 */
[----:B0-----:R-:W-:-:S02]  /*e4b0*/  IADD3 R44, P5, R169, R122, RZ ;  /* 0x0000007aa92c7210 */ /* 0x001fc40007fbe0ff */
[-C--:B------:R-:W-:Y:S01]  /*e4c0*/  LEA.HI.X.SX32 R41, R75, R123.reuse, 0x1, P6 ;  /* 0x0000007b4b297211 */ /* 0x080fe200030f0eff */
[----:B------:R-:W-:Y:S01]  /*e4d0*/  IMAD R75, R119, 0x67, RZ ;  /* 0x00000067774b7824 */ /* 0x000fe200078e02ff */
[-C--:B------:R-:W-:Y:S01]  /*e4e0*/  LEA.HI.X.SX32 R45, R49, R123.reuse, 0x1, P5 ;  /* 0x0000007b312d7211 */ /* 0x080fe200028f0eff */
[----:B-1----:R-:W-:Y:S01]  /*e4f0*/  IMAD R53, R119, 0x5c, RZ ;  /* 0x0000005c77357824 */ /* 0x002fe200078e02ff */
[-C--:B------:R-:W-:Y:S01]  /*e500*/  LEA.HI.X.SX32 R49, R77, R123.reuse, 0x1, P4 ;  /* 0x0000007b4d317211 */ /* 0x080fe200020f0eff */
[----:B------:R0:W-:Y:S01]  /*e510*/  STG.E.U16 [R40.64], R43 ;  /* 0x0000002b28007986 */ /* 0x0001e2000c101504 */
[----:B--2---:R-:W-:Y:S01]  /*e520*/  IMAD R37, R119, 0x1d, RZ ;  /* 0x0000001d77257824 */ /* 0x004fe200078e02ff */
[-C--:B------:R-:W-:Y:S01]  /*e530*/  IADD3 R36, P5, R177, R122.reuse, RZ ;  /* 0x0000007ab1247210 */ /* 0x080fe20007fbe0ff */
[----:B------:R-:W-:Y:S01]  /*e540*/  IMAD R77, R119, 0x68, RZ ;  /* 0x00000068774d7824 */ /* 0x000fe200078e02ff */
[----:B------:R1:W-:Y:S01]  /*e550*/  STG.E.U16 [R44.64], R42 ;  /* 0x0000002a2c007986 */ /* 0x0003e2000c101504 */
[----:B------:R-:W-:Y:S01]  /*e560*/  IADD3 R38, P6, R181, R122, RZ ;  /* 0x0000007ab5267210 */ /* 0x000fe20007fde0ff */
[----:B------:R-:W-:Y:S01]  /*e570*/  IMAD R52, R119, 0xb8, RZ ;  /* 0x000000b877347824 */ /* 0x000fe200078e02ff */
[-C--:B------:R-:W-:Y:S01]  /*e580*/  LEA.HI.X.SX32 R37, R37, R123.reuse, 0x1, P5 ;  /* 0x0000007b25257211 */ /* 0x080fe200028f0eff */
[----:B------:R2:W-:Y:S01]  /*e590*/  STG.E.U16 [R48.64], R47 ;  /* 0x0000002f30007986 */ /* 0x0005e2000c101504 */
[----:B------:R-:W-:Y:S01]  /*e5a0*/  LEA.HI.X.SX32 R39, R61, R123, 0x1, P6 ;  /* 0x0000007b3d277211 */ /* 0x000fe200030f0eff */
[----:B------:R-:W-:-:S02]  /*e5b0*/  IMAD R61, R119, 0x60, RZ ;  /* 0x00000060773d7824 */ /* 0x000fc400078e02ff */
[----:B0-----:R-:W-:Y:S01]  /*e5c0*/  IMAD R41, R119, 0x1f, RZ ;  /* 0x0000001f77297824 */ /* 0x001fe200078e02ff */
[-C--:B------:R-:W-:Y:S02]  /*e5d0*/  IADD3 R40, P5, R185, R122.reuse, RZ ;  /* 0x0000007ab9287210 */ /* 0x080fe40007fbe0ff */
[----:B------:R-:W-:Y:S02]  /*e5e0*/  SHF.L.U32 R43, R119, 0x5, RZ ;  /* 0x00000005772b7819 */ /* 0x000fe400000006ff */
[----:B-1----:R-:W-:Y:S02]  /*e5f0*/  PRMT R45, R47, 0x7632, R45 ;  /* 0x000076322f2d7816 */ /* 0x002fe4000000002d */
[CC--:B------:R-:W-:Y:S01]  /*e600*/  LEA R42, P4, R119.reuse, R122.reuse, 0x6 ;  /* 0x0000007a772a7211 */ /* 0x0c0fe200078830ff */
[----:B--2---:R-:W-:Y:S01]  /*e610*/  IMAD R49, R119, 0x5a, RZ ;  /* 0x0000005a77317824 */ /* 0x004fe200078e02ff */
[-C--:B------:R-:W-:Y:S01]  /*e620*/  LEA.HI.X.SX32 R41, R41, R123.reuse, 0x1, P5 ;  /* 0x0000007b29297211 */ /* 0x080fe200028f0eff */
[----:B------:R0:W-:Y:S01]  /*e630*/  STG.E.U16 [R36.64], R45 ;  /* 0x0000002d24007986 */ /* 0x0001e2000c101504 */
[-C--:B------:R-:W-:Y:S01]  /*e640*/  IADD3 R44, P6, R197, R122.reuse, RZ ;  /* 0x0000007ac52c7210 */ /* 0x080fe20007fde0ff */
[----:B------:R-:W-:Y:S01]  /*e650*/  IMAD R48, R119, 0xb4, RZ ;  /* 0x000000b477307824 */ /* 0x000fe200078e02ff */
[----:B------:R-:W-:Y:S01]  /*e660*/  LEA.HI.X.SX32 R43, R43, R123, 0x1, P4 ;  /* 0x0000007b2b2b7211 */ /* 0x000fe200020f0eff */
[----:B------:R1:W-:Y:S01]  /*e670*/  STG.E.U16 [R38.64], R51 ;  /* 0x0000003326007986 */ /* 0x0003e2000c101504 */
[----:B------:R-:W-:Y:S01]  /*e680*/  IADD3 R130, P4, R201, R122, RZ ;  /* 0x0000007ac9827210 */ /* 0x000fe20007f9e0ff */
[----:B------:R-:W-:-:S02]  /*e690*/  IMAD R47, R119, 0x59, RZ ;  /* 0x00000059772f7824 */ /* 0x000fc400078e02ff */
[----:B------:R2:W-:Y:S01]  /*e6a0*/  STG.E.U16 [R40.64], R46 ;  /* 0x0000002e28007986 */ /* 0x0005e2000c101504 */
[-C--:B------:R-:W-:Y:S02]  /*e6b0*/  LEA.HI.X.SX32 R131, R131, R123.reuse, 0x1, P4 ;  /* 0x0000007b83837211 */ /* 0x080fe400020f0eff */
[-C--:B------:R-:W-:Y:S01]  /*e6c0*/  IADD3 R136, P4, R213, R122.reuse, RZ ;  /* 0x0000007ad5887210 */ /* 0x080fe20007f9e0ff */
[----:B0-----:R-:W-:Y:S01]  /*e6d0*/  IMAD R37, R119, 0x21, RZ ;  /* 0x0000002177257824 */ /* 0x001fe200078e02ff */
[-C--:B------:R-:W-:Y:S01]  /*e6e0*/  IADD3 R36, P5, R193, R122.reuse, RZ ;  /* 0x0000007ac1247210 */ /* 0x080fe20007fbe0ff */
[----:B------:R0:W-:Y:S01]  /*e6f0*/  STG.E.U16 [R42.64], R20 ;  /* 0x000000142a007986 */ /* 0x0001e2000c101504 */
[-C--:B------:R-:W-:Y:S01]  /*e700*/  LEA.HI.X.SX32 R45, R57, R123.reuse, 0x1, P6 ;  /* 0x0000007b392d7211 */ /* 0x080fe200030f0eff */
[----:B------:R-:W-:Y:S01]  /*e710*/  IMAD R57, R119, 0x5e, RZ ;  /* 0x0000005e77397824 */ /* 0x000fe200078e02ff */
[-C--:B------:R-:W-:Y:S01]  /*e720*/  LEA.HI.X.SX32 R37, R37, R123.reuse, 0x1, P5 ;  /* 0x0000007b25257211 */ /* 0x080fe200028f0eff */
[C---:B-1----:R-:W-:Y:S01]  /*e730*/  IMAD R39, R119.reuse, 0x55, RZ ;  /* 0x0000005577277824 */ /* 0x042fe200078e02ff */
[----:B------:R-:W-:Y:S01]  /*e740*/  PRMT R38, R20, 0x7632, R38 ;  /* 0x0000763214267816 */ /* 0x000fe20000000026 */
[----:B--2---:R-:W-:Y:S01]  /*e750*/  IMAD R41, R119, 0x56, RZ ;  /* 0x0000005677297824 */ /* 0x004fe200078e02ff */
[-C--:B------:R-:W-:Y:S01]  /*e760*/  IADD3 R132, P5, R205, R122.reuse, RZ ;  /* 0x0000007acd847210 */ /* 0x080fe20007fbe0ff */
[----:B------:R-:W-:Y:S01]  /*e770*/  IMAD R40, R119, 0xac, RZ ;  /* 0x000000ac77287824 */ /* 0x000fe200078e02ff */
[-C--:B------:R-:W-:Y:S01]  /*e780*/  IADD3 R134, P6, R209, R122.reuse, RZ ;  /* 0x0000007ad1867210 */ /* 0x080fe20007fde0ff */
[----:B------:R1:W-:Y:S01]  /*e790*/  STG.E.U16 [R36.64], R38 ;  /* 0x0000002624007986 */ /* 0x0003e2000c101504 */
[-C--:B------:R-:W-:Y:S01]  /*e7a0*/  LEA.HI.X.SX32 R133, R133, R123.reuse, 0x1, P5 ;  /* 0x0000007b85857211 */ /* 0x080fe200028f0eff */
[----:B0-----:R-:W-:Y:S01]  /*e7b0*/  IMAD R42, R119, 0xae, RZ ;  /* 0x000000ae772a7824 */ /* 0x001fe200078e02ff */
[-C--:B------:R-:W-:Y:S01]  /*e7c0*/  IADD3 R138, P5, R217, R122.reuse, RZ ;  /* 0x0000007ad98a7210 */ /* 0x080fe20007fbe0ff */
[----:B----4-:R0:W-:Y:S01]  /*e7d0*/  STG.E.U16 [R44.64], R32 ;  /* 0x000000202c007986 */ /* 0x0101e2000c101504 */
[-C--:B------:R-:W-:Y:S01]  /*e7e0*/  LEA.HI.X.SX32 R135, R135, R123.reuse, 0x1, P6 ;  /* 0x0000007b87877211 */ /* 0x080fe200030f0eff */
[----:B------:R-:W-:Y:S01]  /*e7f0*/  IMAD R43, R119, 0x57, RZ ;  /* 0x00000057772b7824 */ /* 0x000fe200078e02ff */
[-C--:B------:R-:W-:Y:S01]  /*e800*/  IADD3 R140, P6, R221, R122.reuse, RZ ;  /* 0x0000007add8c7210 */ /* 0x080fe20007fde0ff */
[----:B------:R-:W-:Y:S01]  /*e810*/  IMAD R46, R119, 0xb2, RZ ;  /* 0x000000b2772e7824 */ /* 0x000fe200078e02ff */
[-C--:B------:R-:W-:Y:S01]  /*e820*/  LEA.HI.X.SX32 R139, R139, R123.reuse, 0x1, P5 ;  /* 0x0000007b8b8b7211 */ /* 0x080fe200028f0eff */
[----:B------:R-:W-:Y:S01]  /*e830*/  IMAD R51, R119, 0x5b, RZ ;  /* 0x0000005b77337824 */ /* 0x000fe200078e02ff */
[-C--:B------:R-:W-:Y:S01]  /*e840*/  LEA.HI.X.SX32 R137, R137, R123.reuse, 0x1, P4 ;  /* 0x0000007b89897211 */ /* 0x080fe200020f0eff */
[----:B-1----:R-:W-:Y:S01]  /*e850*/  IMAD R37, R119, 0x54, RZ ;  /* 0x0000005477257824 */ /* 0x002fe200078e02ff */
[-C--:B------:R-:W-:Y:S01]  /*e860*/  IADD3 R142, P4, R129, R122.reuse, RZ ;  /* 0x0000007a818e7210 */ /* 0x080fe20007f9e0ff */
[----:B------:R-:W-:Y:S01]  /*e870*/  IMAD R36, R119, 0xa8, RZ ;  /* 0x000000a877247824 */ /* 0x000fe200078e02ff */
[-C--:B------:R-:W-:Y:S01]  /*e880*/  LEA.HI.X.SX32 R141, R141, R123.reuse, 0x1, P6 ;  /* 0x0000007b8d8d7211 */ /* 0x080fe200030f0eff */
[----:B0-----:R-:W-:Y:S01]  /*e890*/  IMAD R45, R119, 0x58, RZ ;  /* 0x00000058772d7824 */ /* 0x001fe200078e02ff */
[-C--:B------:R-:W-:Y:S01]  /*e8a0*/  IADD3 R144, P5, R37, R122.reuse, RZ ;  /* 0x0000007a25907210 */ /* 0x080fe20007fbe0ff */
[----:B------:R-:W-:Y:S01]  /*e8b0*/  IMAD R38, R119, 0xaa, RZ ;  /* 0x000000aa77267824 */ /* 0x000fe200078e02ff */
[----:B------:R-:W-:Y:S01]  /*e8c0*/  IADD3 R146, P6, R41, R122, RZ ;  /* 0x0000007a29927210 */ /* 0x000fe20007fde0ff */
[----:B------:R-:W-:Y:S01]  /*e8d0*/  IMAD R44, R119, 0xb0, RZ ;  /* 0x000000b0772c7824 */ /* 0x000fe200078e02ff */
[----:B------:R-:W-:-:S02]  /*e8e0*/  LEA.HI.X.SX32 R145, R145, R123, 0x1, P5 ;  /* 0x0000007b91917211 */ /* 0x000fc400028f0eff */
[-C--:B------:R-:W-:Y:S02]  /*e8f0*/  IADD3 R150, P5, R49, R122.reuse, RZ ;  /* 0x0000007a31967210 */ /* 0x080fe40007fbe0ff */
[-C--:B------:R-:W-:Y:S02]  /*e900*/  LEA.HI.X.SX32 R143, R143, R123.reuse, 0x1, P4 ;  /* 0x0000007b8f8f7211 */ /* 0x080fe400020f0eff */
[-C--:B------:R-:W-:Y:S02]  /*e910*/  IADD3 R148, P4, R45, R122.reuse, RZ ;  /* 0x0000007a2d947210 */ /* 0x080fe40007f9e0ff */
[-C--:B------:R-:W-:Y:S02]  /*e920*/  LEA.HI.X.SX32 R147, R147, R123.reuse, 0x1, P6 ;  /* 0x0000007b93937211 */ /* 0x080fe400030f0eff */
[----:B------:R-:W-:Y:S02]  /*e930*/  IADD3 R152, P6, R53, R122, RZ ;  /* 0x0000007a35987210 */ /* 0x000fe40007fde0ff */
        /* <DEDUP_REMOVED lines=28> */
[----:B------:R-:W-:Y:S02]  /*eb00*/  LEA.HI.X.SX32 R177, R177, R123, 0x1, P6 ;  /* 0x0000007bb1b17211 */ /* 0x000fe400030f0eff */
[----:B------:R-:W-:Y:S02]  /*eb10*/  PRMT R32, R32, 0x7632, R32 ;  /* 0x0000763220207816 */ /* 0x000fe40000000020 */
[----:B------:R-:W-:-:S02]  /*eb20*/  IADD3 R182, P6, R113, R122, RZ ;  /* 0x0000007a71b67210 */ /* 0x000fc40007fde0ff */
[-C--:B------:R-:W-:Y:S01]  /*eb30*/  LEA.HI.X.SX32 R181, R181, R123.reuse, 0x1, P5 ;  /* 0x0000007bb5b57211 */ /* 0x080fe200028f0eff */
[----:B------:R0:W-:Y:S01]  /*eb40*/  STG.E.U16 [R130.64], R32 ;  /* 0x0000002082007986 */ /* 0x0001e2000c101504 */
[-C--:B------:R-:W-:Y:S02]  /*eb50*/  IADD3 R186, P5, R121, R122.reuse, RZ ;  /* 0x0000007a79ba7210 */ /* 0x080fe40007fbe0ff */
[-C--:B------:R-:W-:Y:S01]  /*eb60*/  LEA.HI.X.SX32 R179, R179, R123.reuse, 0x1, P4 ;  /* 0x0000007bb3b37211 */ /* 0x080fe200020f0eff */
[----:B-----5:R1:W-:Y:S01]  /*eb70*/  STG.E.U16 [R132.64], R28 ;  /* 0x0000001c84007986 */ /* 0x0203e2000c101504 */
[----:B------:R-:W-:Y:S02]  /*eb80*/  PRMT R20, R28, 0x7632, R20 ;  /* 0x000076321c147816 */ /* 0x000fe40000000014 */
[-C--:B------:R-:W-:Y:S02]  /*eb90*/  IADD3 R184, P4, R117, R122.reuse, RZ ;  /* 0x0000007a75b87210 */ /* 0x080fe40007f9e0ff */
[----:B------:R-:W-:Y:S01]  /*eba0*/  LEA.HI.X.SX32 R183, R183, R123, 0x1, P6 ;  /* 0x0000007bb7b77211 */ /* 0x000fe200030f0eff */
[----:B------:R2:W-:Y:S01]  /*ebb0*/  STG.E.U16 [R134.64], R20 ;  /* 0x0000001486007986 */ /* 0x0005e2000c101504 */
[----:B------:R-:W-:-:S02]  /*ebc0*/  LEA R188, P6, R119, R122, 0x7 ;  /* 0x0000007a77bc7211 */ /* 0x000fc400078c38ff */
[----:B0-----:R-:W-:Y:S01]  /*ebd0*/  PRMT R131, R24, 0x7632, R131 ;  /* 0x0000763218837816 */ /* 0x001fe20000000083 */
[----:B------:R-:W-:Y:S01]  /*ebe0*/  STG.E.U16 [R136.64], R24 ;  /* 0x0000001888007986 */ /* 0x000fe2000c101504 */
[-C--:B------:R-:W-:Y:S02]  /*ebf0*/  LEA.HI.X.SX32 R187, R187, R123.reuse, 0x1, P5 ;  /* 0x0000007bbbbb7211 */ /* 0x080fe400028f0eff */
[-C--:B------:R-:W-:Y:S01]  /*ec00*/  IADD3 R192, P5, R192, R122.reuse, RZ ;  /* 0x0000007ac0c07210 */ /* 0x080fe20007fbe0ff */
[----:B------:R-:W-:Y:S01]  /*ec10*/  STG.E.U16 [R138.64], R131 ;  /* 0x000000838a007986 */ /* 0x000fe2000c101504 */
[----:B-1----:R-:W-:Y:S02]  /*ec20*/  PRMT R133, R21, 0x7632, R133 ;  /* 0x0000763215857816 */ /* 0x002fe40000000085 */
[----:B------:R-:W-:Y:S01]  /*ec30*/  LEA.HI.X.SX32 R185, R185, R123, 0x1, P4 ;  /* 0x0000007bb9b97211 */ /* 0x000fe200020f0eff */
[----:B------:R0:W-:Y:S01]  /*ec40*/  STG.E.U16 [R140.64], R21 ;  /* 0x000000158c007986 */ /* 0x0001e2000c101504 */
[----:B------:R-:W-:-:S02]  /*ec50*/  IADD3 R190, P4, R190, R122, RZ ;  /* 0x0000007abebe7210 */ /* 0x000fc40007f9e0ff */
[-C--:B------:R-:W-:Y:S01]  /*ec60*/  LEA.HI.X.SX32 R189, R189, R123.reuse, 0x1, P6 ;  /* 0x0000007bbdbd7211 */ /* 0x080fe200030f0eff */
[----:B------:R-:W-:Y:S01]  /*ec70*/  STG.E.U16 [R142.64], R133 ;  /* 0x000000858e007986 */ /* 0x000fe2000c101504 */
[----:B--2---:R-:W-:Y:S02]  /*ec80*/  PRMT R135, R33, 0x7632, R135 ;  /* 0x0000763221877816 */ /* 0x004fe40000000087 */
[-C--:B------:R-:W-:Y:S01]  /*ec90*/  IADD3 R194, P6, R194, R122.reuse, RZ ;  /* 0x0000007ac2c27210 */ /* 0x080fe20007fde0ff */
[----:B------:R-:W-:Y:S01]  /*eca0*/  STG.E.U16 [R144.64], R33 ;  /* 0x0000002190007986 */ /* 0x000fe2000c101504 */
[----:B------:R-:W-:Y:S02]  /*ecb0*/  LEA.HI.X.SX32 R193, R193, R123, 0x1, P5 ;  /* 0x0000007bc1c17211 */ /* 0x000fe400028f0eff */
[----:B------:R-:W-:Y:S01]  /*ecc0*/  PRMT R28, R29, 0x7632, R28 ;  /* 0x000076321d1c7816 */ /* 0x000fe2000000001c */
[----:B------:R-:W-:Y:S01]  /*ecd0*/  STG.E.U16 [R146.64], R135 ;  /* 0x0000008792007986 */ /* 0x000fe2000c101504 */
[----:B------:R-:W-:-:S02]  /*ece0*/  IADD3 R198, P5, R198, R122, RZ ;  /* 0x0000007ac6c67210 */ /* 0x000fc40007fbe0ff */
[-C--:B------:R-:W-:Y:S01]  /*ecf0*/  LEA.HI.X.SX32 R191, R191, R123.reuse, 0x1, P4 ;  /* 0x0000007bbfbf7211 */ /* 0x080fe200020f0eff */
[----:B------:R1:W-:Y:S01]  /*ed00*/  STG.E.U16 [R148.64], R29 ;  /* 0x0000001d94007986 */ /* 0x0003e2000c101504 */
[----:B------:R-:W-:Y:S02]  /*ed10*/  PRMT R20, R25, 0x7632, R20 ;  /* 0x0000763219147816 */ /* 0x000fe40000000014 */
[-C--:B------:R-:W-:Y:S01]  /*ed20*/  IADD3 R196, P4, R196, R122.reuse, RZ ;  /* 0x0000007ac4c47210 */ /* 0x080fe20007f9e0ff */
[----:B------:R2:W-:Y:S01]  /*ed30*/  STG.E.U16 [R150.64], R28 ;  /* 0x0000001c96007986 */ /* 0x0005e2000c101504 */
[----:B------:R-:W-:Y:S02]  /*ed40*/  LEA.HI.X.SX32 R195, R195, R123, 0x1, P6 ;  /* 0x0000007bc3c37211 */ /* 0x000fe400030f0eff */
[----:B------:R-:W-:Y:S01]  /*ed50*/  IADD3 R200, P6, R200, R122, RZ ;  /* 0x0000007ac8c87210 */ /* 0x000fe20007fde0ff */
[----:B------:R-:W-:Y:S01]  /*ed60*/  STG.E.U16 [R152.64], R25 ;  /* 0x0000001998007986 */ /* 0x000fe2000c101504 */
[----:B0-----:R-:W-:-:S02]  /*ed70*/  PRMT R21, R22, 0x7632, R21 ;  /* 0x0000763216157816 */ /* 0x001fc40000000015 */
[-C--:B------:R-:W-:Y:S01]  /*ed80*/  LEA.HI.X.SX32 R199, R199, R123.reuse, 0x1, P5 ;  /* 0x0000007bc7c77211 */ /* 0x080fe200028f0eff */
[----:B------:R0:W-:Y:S01]  /*ed90*/  STG.E.U16 [R154.64], R20 ;  /* 0x000000149a007986 */ /* 0x0001e2000c101504 */
[-C--:B------:R-:W-:Y:S02]  /*eda0*/  IADD3 R204, P5, R204, R122.reuse, RZ ;  /* 0x0000007acccc7210 */ /* 0x080fe40007fbe0ff */
[----:B------:R-:W-:Y:S01]  /*edb0*/  PRMT R24, R34, 0x7632, R24 ;  /* 0x0000763222187816 */ /* 0x000fe20000000018 */
[----:B------:R-:W-:Y:S01]  /*edc0*/  STG.E.U16 [R156.64], R22 ;  /* 0x000000169c007986 */ /* 0x000fe2000c101504 */
[-C--:B------:R-:W-:Y:S02]  /*edd0*/  LEA.HI.X.SX32 R197, R197, R123.reuse, 0x1, P4 ;  /* 0x0000007bc5c57211 */ /* 0x080fe400020f0eff */
[----:B------:R-:W-:Y:S01]  /*ede0*/  IADD3 R202, P4, R202, R122, RZ ;  /* 0x0000007acaca7210 */ /* 0x000fe20007f9e0ff */
[----:B------:R3:W-:Y:S01]  /*edf0*/  STG.E.U16 [R158.64], R21 ;  /* 0x000000159e007986 */ /* 0x0007e2000c101504 */
[----:B------:R-:W-:-:S02]  /*ee00*/  LEA.HI.X.SX32 R201, R201, R123, 0x1, P6 ;  /* 0x0000007bc9c97211 */ /* 0x000fc400030f0eff */
[----:B-1----:R-:W-:Y:S01]  /*ee10*/  PRMT R29, R30, 0x7632, R29 ;  /* 0x000076321e1d7816 */ /* 0x002fe2000000001d */
[----:B------:R-:W-:Y:S01]  /*ee20*/  STG.E.U16 [R160.64], R34 ;  /* 0x00000022a0007986 */ /* 0x000fe2000c101504 */
[-C--:B------:R-:W-:Y:S02]  /*ee30*/  IADD3 R206, P6, R206, R122.reuse, RZ ;  /* 0x0000007acece7210 */ /* 0x080fe40007fde0ff */
[-C--:B------:R-:W-:Y:S01]  /*ee40*/  LEA.HI.X.SX32 R205, R205, R123.reuse, 0x1, P5 ;  /* 0x0000007bcdcd7211 */ /* 0x080fe200028f0eff */
[----:B------:R1:W-:Y:S01]  /*ee50*/  STG.E.U16 [R162.64], R24 ;  /* 0x00000018a2007986 */ /* 0x0003e2000c101504 */
[----:B--2---:R-:W-:Y:S02]  /*ee60*/  PRMT R28, R26, 0x7632, R28 ;  /* 0x000076321a1c7816 */ /* 0x004fe4000000001c */
[----:B------:R-:W-:Y:S01]  /*ee70*/  IADD3 R210, P5, R210, R122, RZ ;  /* 0x0000007ad2d27210 */ /* 0x000fe20007fbe0ff */
[----:B------:R-:W-:Y:S01]  /*ee80*/  STG.E.U16 [R164.64], R30 ;  /* 0x0000001ea4007986 */ /* 0x000fe2000c101504 */
[----:B------:R-:W-:-:S02]  /*ee90*/  LEA.HI.X.SX32 R203, R203, R123, 0x1, P4 ;  /* 0x0000007bcbcb7211 */ /* 0x000fc400020f0eff */
[----:B0-----:R-:W-:Y:S01]  /*eea0*/  PRMT R20, R23, 0x7632, R20 ;  /* 0x0000763217147816 */ /* 0x001fe20000000014 */
[----:B------:R-:W-:Y:S01]  /*eeb0*/  STG.E.U16 [R166.64], R29 ;  /* 0x0000001da6007986 */ /* 0x000fe2000c101504 */
[-C--:B------:R-:W-:Y:S02]  /*eec0*/  IADD3 R208, P4, R208, R122.reuse, RZ ;  /* 0x0000007ad0d07210 */ /* 0x080fe40007f9e0ff */
[-C--:B------:R-:W-:Y:S01]  /*eed0*/  LEA.HI.X.SX32 R207, R207, R123.reuse, 0x1, P6 ;  /* 0x0000007bcfcf7211 */ /* 0x080fe200030f0eff */
[----:B------:R-:W-:Y:S01]  /*eee0*/  STG.E.U16 [R168.64], R26 ;  /* 0x0000001aa8007986 */ /* 0x000fe2000c101504 */
[----:B------:R-:W-:Y:S02]  /*eef0*/  IADD3 R212, P6, R212, R122, RZ ;  /* 0x0000007ad4d47210 */ /* 0x000fe40007fde0ff */
[----:B---3--:R-:W-:Y:S01]  /*ef00*/  PRMT R21, R35, 0x7632, R21 ;  /* 0x0000763223157816 */ /* 0x008fe20000000015 */
[----:B------:R-:W-:Y:S01]  /*ef10*/  STG.E.U16 [R170.64], R28 ;  /* 0x0000001caa007986 */ /* 0x000fe2000c101504 */
[----:B------:R-:W-:-:S02]  /*ef20*/  LEA.HI.X.SX32 R211, R211, R123, 0x1, P5 ;  /* 0x0000007bd3d37211 */ /* 0x000fc400028f0eff */
[-C--:B------:R-:W-:Y:S01]  /*ef30*/  IADD3 R216, P5, R216, R122.reuse, RZ ;  /* 0x0000007ad8d87210 */ /* 0x080fe20007fbe0ff */
[----:B------:R0:W-:Y:S01]  /*ef40*/  STG.E.U16 [R172.64], R23 ;  /* 0x00000017ac007986 */ /* 0x0001e2000c101504 */
[----:B------:R-:W-:Y:S02]  /*ef50*/  PRMT R22, R31, 0x7632, R22 ;  /* 0x000076321f167816 */ /* 0x000fe40000000016 */
[-C--:B------:R-:W-:Y:S01]  /*ef60*/  LEA.HI.X.SX32 R209, R209, R123.reuse, 0x1, P4 ;  /* 0x0000007bd1d17211 */ /* 0x080fe200020f0eff */
[----:B------:R2:W-:Y:S01]  /*ef70*/  STG.E.U16 [R174.64], R20 ;  /* 0x00000014ae007986 */ /* 0x0005e2000c101504 */
[----:B------:R-:W-:Y:S02]  /*ef80*/  IADD3 R214, P4, R214, R122, RZ ;  /* 0x0000007ad6d67210 */ /* 0x000fe40007f9e0ff */
[----:B------:R-:W-:Y:S01]  /*ef90*/  LEA.HI.X.SX32 R213, R213, R123, 0x1, P6 ;  /* 0x0000007bd5d57211 */ /* 0x000fe200030f0eff */
[----:B------:R-:W-:Y:S01]  /*efa0*/  STG.E.U16 [R176.64], R35 ;  /* 0x00000023b0007986 */ /* 0x000fe2000c101504 */
[----:B-1----:R-:W-:-:S02]  /*efb0*/  PRMT R24, R27, 0x7632, R24 ;  /* 0x000076321b187816 */ /* 0x002fc40000000018 */
[-C--:B------:R-:W-:Y:S01]  /*efc0*/  IADD3 R218, P6, R218, R122.reuse, RZ ;  /* 0x0000007adada7210 */ /* 0x080fe20007fde0ff */
[----:B------:R1:W-:Y:S01]  /*efd0*/  STG.E.U16 [R178.64], R21 ;  /* 0x00000015b2007986 */ /* 0x0003e2000c101504 */
[-C--:B------:R-:W-:Y:S02]  /*efe0*/  LEA.HI.X.SX32 R217, R217, R123.reuse, 0x1, P5 ;  /* 0x0000007bd9d97211 */ /* 0x080fe400028f0eff */
[----:B0-----:R-:W-:Y:S01]  /*eff0*/  PRMT R23, R8, 0x7632, R23 ;  /* 0x0000763208177816 */ /* 0x001fe20000000017 */
[----:B------:R-:W-:Y:S01]  /*f000*/  STG.E.U16 [R180.64], R31 ;  /* 0x0000001fb4007986 */ /* 0x000fe2000c101504 */
[----:B------:R-:W-:Y:S02]  /*f010*/  IADD3 R126, P5, R126, R122, RZ ;  /* 0x0000007a7e7e7210 */ /* 0x000fe40007fbe0ff */
[----:B------:R-:W-:Y:S01]  /*f020*/  LEA.HI.X.SX32 R215, R215, R123, 0x1, P4 ;  /* 0x0000007bd7d77211 */ /* 0x000fe200020f0eff */
[----:B------:R0:W-:Y:S01]  /*f030*/  STG.E.U16 [R182.64], R22 ;  /* 0x00000016b6007986 */ /* 0x0001e2000c101504 */
[----:B--2---:R-:W-:-:S02]  /*f040*/  PRMT R20, R4, 0x7632, R20 ;  /* 0x0000763204147816 */ /* 0x004fc40000000014 */
[-C--:B------:R-:W-:Y:S01]  /*f050*/  IADD3 R220, P4, R220, R122.reuse, RZ ;  /* 0x0000007adcdc7210 */ /* 0x080fe20007f9e0ff */
        /* <DEDUP_REMOVED lines=8> */
[----:B0-----:R-:W-:Y:S01]  /*f0e0*/  PRMT R22, R12, 0x7632, R22 ;  /* 0x000076320c167816 */ /* 0x001fe20000000016 */
[----:B------:R-:W-:Y:S01]  /*f0f0*/  STG.E.U16 [R190.64], R23 ;  /* 0x00000017be007986 */ /* 0x000fe2000c101504 */
[-C--:B------:R-:W-:Y:S02]  /*f100*/  LEA.HI.X.SX32 R221, R221, R123.reuse, 0x1, P4 ;  /* 0x0000007bdddd7211 */ /* 0x080fe400020f0eff */
[-C--:B------:R-:W-:Y:S01]  /*f110*/  IADD3 R124, P4, R124, R122.reuse, RZ ;  /* 0x0000007a7c7c7210 */ /* 0x080fe20007f9e0ff */
[----:B------:R0:W-:Y:S01]  /*f120*/  STG.E.U16 [R192.64], R4 ;  /* 0x00000004c0007986 */ /* 0x0001e2000c101504 */
[----:B------:R-:W-:Y:S02]  /*f130*/  LEA.HI.X.SX32 R129, R129, R123, 0x1, P6 ;  /* 0x0000007b81817211 */ /* 0x000fe400030f0eff */
[----:B------:R-:W-:Y:S01]  /*f140*/  IADD3 R38, P6, R38, R122, RZ ;  /* 0x0000007a26267210 */ /* 0x000fe20007fde0ff */
[----:B------:R-:W-:Y:S01]  /*f150*/  STG.E.U16 [R194.64], R20 ;  /* 0x00000014c2007986 */ /* 0x000fe2000c101504 */
[----:B-1----:R-:W-:-:S02]  /*f160*/  PRMT R8, R9, 0x7632, R8 ;  /* 0x0000763209087816 */ /* 0x002fc40000000008 */
[-C--:B------:R-:W-:Y:S01]  /*f170*/  LEA.HI.X.SX32 R37, R37, R123.reuse, 0x1, P5 ;  /* 0x0000007b25257211 */ /* 0x080fe200028f0eff */
[----:B------:R1:W-:Y:S01]  /*f180*/  STG.E.U16 [R196.64], R16 ;  /* 0x00000010c4007986 */ /* 0x0003e2000c101504 */
[----:B------:R-:W-:Y:S02]  /*f190*/  PRMT R24, R5, 0x7632, R24 ;  /* 0x0000763205187816 */ /* 0x000fe40000000018 */
[-C--:B------:R-:W-:Y:S01]  /*f1a0*/  IADD3 R42, P5, R42, R122.reuse, RZ ;  /* 0x0000007a2a2a7210 */ /* 0x080fe20007fbe0ff */
[----:B------:R-:W-:Y:S01]  /*f1b0*/  STG.E.U16 [R198.64], R21 ;  /* 0x00000015c6007986 */ /* 0x000fe2000c101504 */
[-C--:B------:R-:W-:Y:S02]  /*f1c0*/  LEA.HI.X.SX32 R125, R125, R123.reuse, 0x1, P4 ;  /* 0x0000007b7d7d7211 */ /* 0x080fe400020f0eff */
[----:B------:R-:W-:Y:S01]  /*f1d0*/  IADD3 R40, P4, R40, R122, RZ ;  /* 0x0000007a28287210 */ /* 0x000fe20007f9e0ff */
[----:B------:R-:W-:Y:S01]  /*f1e0*/  STG.E.U16 [R200.64], R12 ;  /* 0x0000000cc8007986 */ /* 0x000fe2000c101504 */
[----:B------:R-:W-:-:S02]  /*f1f0*/  LEA.HI.X.SX32 R39, R39, R123, 0x1, P6 ;  /* 0x0000007b27277211 */ /* 0x000fc400030f0eff */
[-C--:B------:R-:W-:Y:S01]  /*f200*/  IADD3 R44, P6, R44, R122.reuse, RZ ;  /* 0x0000007a2c2c7210 */ /* 0x080fe20007fde0ff */
[----:B------:R-:W-:Y:S01]  /*f210*/  STG.E.U16 [R202.64], R22 ;  /* 0x00000016ca007986 */ /* 0x000fe2000c101504 */
[-C--:B------:R-:W-:Y:S02]  /*f220*/  LEA.HI.X.SX32 R43, R43, R123.reuse, 0x1, P5 ;  /* 0x0000007b2b2b7211 */ /* 0x080fe400028f0eff */
[-C--:B------:R-:W-:Y:S01]  /*f230*/  IADD3 R48, P5, R48, R122.reuse, RZ ;  /* 0x0000007a30307210 */ /* 0x080fe20007fbe0ff */
[----:B------:R2:W-:Y:S01]  /*f240*/  STG.E.U16 [R204.64], R9 ;  /* 0x00000009cc007986 */ /* 0x0005e2000c101504 */
[-C--:B------:R-:W-:Y:S02]  /*f250*/  LEA.HI.X.SX32 R41, R41, R123.reuse, 0x1, P4 ;  /* 0x0000007b29297211 */ /* 0x080fe400020f0eff */
[----:B------:R-:W-:Y:S01]  /*f260*/  IADD3 R46, P4, R46, R122, RZ ;  /* 0x0000007a2e2e7210 */ /* 0x000fe20007f9e0ff */
[----:B------:R-:W-:Y:S01]  /*f270*/  STG.E.U16 [R206.64], R8 ;  /* 0x00000008ce007986 */ /* 0x000fe2000c101504 */
[----:B------:R-:W-:-:S02]  /*f280*/  LEA.HI.X.SX32 R45, R45, R123, 0x1, P6 ;  /* 0x0000007b2d2d7211 */ /* 0x000fc400030f0eff */
[-C--:B------:R-:W-:Y:S01]  /*f290*/  IADD3 R50, P6, R50, R122.reuse, RZ ;  /* 0x0000007a32327210 */ /* 0x080fe20007fde0ff */
[----:B------:R3:W-:Y:S01]  /*f2a0*/  STG.E.U16 [R208.64], R5 ;  /* 0x00000005d0007986 */ /* 0x0007e2000c101504 */
[-C--:B------:R-:W-:Y:S02]  /*f2b0*/  LEA.HI.X.SX32 R49, R49, R123.reuse, 0x1, P5 ;  /* 0x0000007b31317211 */ /* 0x080fe400028f0eff */
[-C--:B------:R-:W-:Y:S01]  /*f2c0*/  IADD3 R54, P5, R54, R122.reuse, RZ ;  /* 0x0000007a36367210 */ /* 0x080fe20007fbe0ff */
[----:B------:R-:W4:Y:S01]  /*f2d0*/  LDS.128 R20, [R230] ;  /* 0x00000000e6147984 */ /* 0x000f220000000c00 */
[-C--:B------:R-:W-:Y:S02]  /*f2e0*/  LEA.HI.X.SX32 R47, R47, R123.reuse, 0x1, P4 ;  /* 0x0000007b2f2f7211 */ /* 0x080fe400020f0eff */
[----:B------:R-:W-:Y:S01]  /*f2f0*/  IADD3 R52, P4, R52, R122, RZ ;  /* 0x0000007a34347210 */ /* 0x000fe20007f9e0ff */
[----:B------:R-:W-:Y:S01]  /*f300*/  STG.E.U16 [R210.64], R24 ;  /* 0x00000018d2007986 */ /* 0x000fe2000c101504 */
[----:B------:R-:W-:-:S02]  /*f310*/  LEA.HI.X.SX32 R51, R51, R123, 0x1, P6 ;  /* 0x0000007b33337211 */ /* 0x000fc400030f0eff */
[-C--:B------:R-:W-:Y:S01]  /*f320*/  IADD3 R56, P6, R56, R122.reuse, RZ ;  /* 0x0000007a38387210 */ /* 0x080fe20007fde0ff */
[----:B------:R-:W5:Y:S01]  /*f330*/  LDS.128 R24, [R229] ;  /* 0x00000000e5187984 */ /* 0x000f620000000c00 */
[-C--:B------:R-:W-:Y:S02]  /*f340*/  LEA.HI.X.SX32 R55, R55, R123.reuse, 0x1, P5 ;  /* 0x0000007b37377211 */ /* 0x080fe400028f0eff */
[-C--:B------:R-:W-:Y:S01]  /*f350*/  IADD3 R60, P5, R60, R122.reuse, RZ ;  /* 0x0000007a3c3c7210 */ /* 0x080fe20007fbe0ff */
[----:B------:R-:W3:Y:S01]  /*f360*/  LDS.128 R28, [R228] ;  /* 0x00000000e41c7984 */ /* 0x000ee20000000c00 */
[-C--:B------:R-:W-:Y:S02]  /*f370*/  LEA.HI.X.SX32 R53, R53, R123.reuse, 0x1, P4 ;  /* 0x0000007b35357211 */ /* 0x080fe400020f0eff */
[----:B------:R-:W-:Y:S01]  /*f380*/  IADD3 R58, P4, R58, R122, RZ ;  /* 0x0000007a3a3a7210 */ /* 0x000fe20007f9e0ff */
[----:B------:R-:W4:Y:S01]  /*f390*/  LDS.128 R32, [R227] ;  /* 0x00000000e3207984 */ /* 0x000f220000000c00 */
[----:B------:R-:W-:-:S02]  /*f3a0*/  LEA.HI.X.SX32 R57, R57, R123, 0x1, P6 ;  /* 0x0000007b39397211 */ /* 0x000fc400030f0eff */
[-C--:B------:R-:W-:Y:S01]  /*f3b0*/  IADD3 R62, P6, R62, R122.reuse, RZ ;  /* 0x0000007a3e3e7210 */ /* 0x080fe20007fde0ff */
[----:B------:R-:W-:Y:S01]  /*f3c0*/  STG.E.U16 [R212.64], R17 ;  /* 0x00000011d4007986 */ /* 0x000fe2000c101504 */
[-C--:B------:R-:W-:Y:S02]  /*f3d0*/  LEA.HI.X.SX32 R61, R61, R123.reuse, 0x1, P5 ;  /* 0x0000007b3d3d7211 */ /* 0x080fe400028f0eff */
[-C--:B------:R-:W-:Y:S02]  /*f3e0*/  IADD3 R66, P5, R66, R122.reuse, RZ ;  /* 0x0000007a42427210 */ /* 0x080fe40007fbe0ff */
[-C--:B------:R-:W-:Y:S02]  /*f3f0*/  LEA.HI.X.SX32 R59, R59, R123.reuse, 0x1, P4 ;  /* 0x0000007b3b3b7211 */ /* 0x080fe400020f0eff */
[----:B------:R-:W-:Y:S02]  /*f400*/  IADD3 R64, P4, R64, R122, RZ ;  /* 0x0000007a40407210 */ /* 0x000fe40007f9e0ff */
[----:B------:R-:W-:-:S02]  /*f410*/  LEA.HI.X.SX32 R63, R63, R123, 0x1, P6 ;  /* 0x0000007b3f3f7211 */ /* 0x000fc400030f0eff */
[-C--:B------:R-:W-:Y:S02]  /*f420*/  IADD3 R68, P6, R68, R122.reuse, RZ ;  /* 0x0000007a44447210 */ /* 0x080fe40007fde0ff */
[----:B0-----:R-:W-:Y:S02]  /*f430*/  PRMT R4, R17, 0x7632, R4 ;  /* 0x0000763211047816 */ /* 0x001fe40000000004 */
[-C--:B------:R-:W-:Y:S02]  /*f440*/  LEA.HI.X.SX32 R67, R67, R123.reuse, 0x1, P5 ;  /* 0x0000007b43437211 */ /* 0x080fe400028f0eff */
[-C--:B------:R-:W-:Y:S01]  /*f450*/  IADD3 R72, P5, R72, R122.reuse, RZ ;  /* 0x0000007a48487210 */ /* 0x080fe20007fbe0ff */
[----:B------:R0:W-:Y:S01]  /*f460*/  STG.E.U16 [R214.64], R4 ;  /* 0x00000004d6007986 */ /* 0x0001e2000c101504 */
[----:B-1----:R-:W-:Y:S02]  /*f470*/  PRMT R16, R13, 0x7632, R16 ;  /* 0x000076320d107816 */ /* 0x002fe40000000010 */
[----:B------:R-:W-:Y:S01]  /*f480*/  LEA.HI.X.SX32 R65, R65, R123, 0x1, P4 ;  /* 0x0000007b41417211 */ /* 0x000fe200020f0eff */
[----:B------:R-:W-:Y:S01]  /*f490*/  STG.E.U16 [R216.64], R13 ;  /* 0x0000000dd8007986 */ /* 0x000fe2000c101504 */
[----:B------:R-:W-:-:S02]  /*f4a0*/  IADD3 R70, P4, R70, R122, RZ ;  /* 0x0000007a46467210 */ /* 0x000fc40007f9e0ff */
[-C--:B------:R-:W-:Y:S01]  /*f4b0*/  LEA.HI.X.SX32 R69, R69, R123.reuse, 0x1, P6 ;  /* 0x0000007b45457211 */ /* 0x080fe200030f0eff */
[----:B------:R-:W-:Y:S01]  /*f4c0*/  STG.E.U16 [R218.64], R16 ;  /* 0x00000010da007986 */ /* 0x000fe2000c101504 */
[----:B--2---:R-:W-:Y:S02]  /*f4d0*/  PRMT R9, R10, 0x7632, R9 ;  /* 0x000076320a097816 */ /* 0x004fe40000000009 */
[-C--:B------:R-:W-:Y:S01]  /*f4e0*/  IADD3 R74, P6, R74, R122.reuse, RZ ;  /* 0x0000007a4a4a7210 */ /* 0x080fe20007fde0ff */
[----:B------:R-:W-:Y:S01]  /*f4f0*/  STG.E.U16 [R220.64], R10 ;  /* 0x0000000adc007986 */ /* 0x000fe2000c101504 */
[----:B------:R-:W-:Y:S02]  /*f500*/  LEA.HI.X.SX32 R73, R73, R123, 0x1, P5 ;  /* 0x0000007b49497211 */ /* 0x000fe400028f0eff */
[----:B---3--:R-:W-:Y:S01]  /*f510*/  PRMT R5, R6, 0x7632, R5 ;  /* 0x0000763206057816 */ /* 0x008fe20000000005 */
[----:B------:R1:W-:Y:S01]  /*f520*/  STG.E.U16 [R126.64], R9 ;  /* 0x000000097e007986 */ /* 0x0003e2000c101504 */
[----:B------:R-:W-:-:S02]  /*f530*/  IADD3 R78, P5, R78, R122, RZ ;  /* 0x0000007a4e4e7210 */ /* 0x000fc40007fbe0ff */
[-C--:B------:R-:W-:Y:S01]  /*f540*/  LEA.HI.X.SX32 R71, R71, R123.reuse, 0x1, P4 ;  /* 0x0000007b47477211 */ /* 0x080fe200020f0eff */
[----:B------:R-:W-:Y:S01]  /*f550*/  STG.E.U16 [R128.64], R6 ;  /* 0x0000000680007986 */ /* 0x000fe2000c101504 */
[----:B0-----:R-:W-:Y:S02]  /*f560*/  PRMT R4, R18, 0x7632, R4 ;  /* 0x0000763212047816 */ /* 0x001fe40000000004 */
[-C--:B------:R-:W-:Y:S01]  /*f570*/  IADD3 R76, P4, R76, R122.reuse, RZ ;  /* 0x0000007a4c4c7210 */ /* 0x080fe20007f9e0ff */
[----:B------:R0:W-:Y:S01]  /*f580*/  STG.E.U16 [R124.64], R5 ;  /* 0x000000057c007986 */ /* 0x0001e2000c101504 */
[----:B------:R-:W-:Y:S02]  /*f590*/  LEA.HI.X.SX32 R75, R75, R123, 0x1, P6 ;  /* 0x0000007b4b4b7211 */ /* 0x000fe400030f0eff */
[----:B------:R-:W-:Y:S01]  /*f5a0*/  IADD3 R80, P6, R80, R122, RZ ;  /* 0x0000007a50507210 */ /* 0x000fe20007fde0ff */
[----:B------:R-:W-:Y:S01]  /*f5b0*/  STG.E.U16 [R36.64], R18 ;  /* 0x0000001224007986 */ /* 0x000fe2000c101504 */
[----:B------:R-:W-:-:S02]  /*f5c0*/  PRMT R8, R14, 0x7632, R8 ;  /* 0x000076320e087816 */ /* 0x000fc40000000008 */
[-C--:B------:R-:W-:Y:S01]  /*f5d0*/  LEA.HI.X.SX32 R79, R79, R123.reuse, 0x1, P5 ;  /* 0x0000007b4f4f7211 */ /* 0x080fe200028f0eff */
[----:B------:R2:W-:Y:S01]  /*f5e0*/  STG.E.U16 [R38.64], R4 ;  /* 0x0000000426007986 */ /* 0x0005e2000c101504 */
[-C--:B------:R-:W-:Y:S02]  /*f5f0*/  IADD3 R84, P5, R84, R122.reuse, RZ ;  /* 0x0000007a54547210 */ /* 0x080fe40007fbe0ff */
[----:B-1----:R-:W-:Y:S01]  /*f600*/  PRMT R9, R11, 0x7632, R9 ;  /* 0x000076320b097816 */ /* 0x002fe20000000009 */
[----:B------:R-:W-:Y:S01]  /*f610*/  STG.E.U16 [R40.64], R14 ;  /* 0x0000000e28007986 */ /* 0x000fe2000c101504 */
[-C--:B------:R-:W-:Y:S02]  /*f620*/  LEA.HI.X.SX32 R77, R77, R123.reuse, 0x1, P4 ;  /* 0x0000007b4d4d7211 */ /* 0x080fe400020f0eff */
[----:B------:R-:W-:Y:S01]  /*f630*/  IADD3 R82, P4, R82, R122, RZ ;  /* 0x0000007a52527210 */ /* 0x000fe20007f9e0ff */
[----:B------:R4:W-:Y:S01]  /*f640*/  STG.E.U16 [R42.64], R8 ;  /* 0x000000082a007986 */ /* 0x0009e2000c101504 */
[----:B------:R-:W-:-:S02]  /*f650*/  LEA.HI.X.SX32 R81, R81, R123, 0x1, P6 ;  /* 0x0000007b51517211 */ /* 0x000fc400030f0eff */
[----:B0-----:R-:W-:Y:S01]  /*f660*/  PRMT R5, R7, 0x7632, R5 ;  /* 0x0000763207057816 */ /* 0x001fe20000000005 */
[----:B------:R-:W-:Y:S01]  /*f670*/  STG.E.U16 [R44.64], R11 ;  /* 0x0000000b2c007986 */ /* 0x000fe2000c101504 */
[-C--:B------:R-:W-:Y:S02]  /*f680*/  IADD3 R86, P6, R86, R122.reuse, RZ ;  /* 0x0000007a56567210 */ /* 0x080fe40007fde0ff */
[-C--:B------:R-:W-:Y:S01]  /*f690*/  LEA.HI.X.SX32 R85, R85, R123.reuse, 0x1, P5 ;  /* 0x0000007b55557211 */ /* 0x080fe200028f0eff */
[----:B------:R-:W-:Y:S01]  /*f6a0*/  STG.E.U16 [R46.64], R9 ;  /* 0x000000092e007986 */ /* 0x000fe2000c101504 */
[----:B------:R-:W-:Y:S02]  /*f6b0*/  PRMT R6, R19, 0x7632, R6 ;  /* 0x0000763213067816 */ /* 0x000fe40000000006 */
[----:B------:R-:W-:Y:S01]  /*f6c0*/  IADD3 R90, P5, R90, R122, RZ ;  /* 0x0000007a5a5a7210 */ /* 0x000fe20007fbe0ff */
[----:B------:R5:W-:Y:S01]  /*f6d0*/  STG.E.U16 [R48.64], R7 ;  /* 0x0000000730007986 */ /* 0x000be2000c101504 */
[----:B------:R-:W-:-:S02]  /*f6e0*/  LEA.HI.X.SX32 R83, R83, R123, 0x1, P4 ;  /* 0x0000007b53537211 */ /* 0x000fc400020f0eff */
[----:B--2---:R-:W-:Y:S01]  /*f6f0*/  PRMT R4, R15, 0x7632, R4 ;  /* 0x000076320f047816 */ /* 0x004fe20000000004 */
[----:B------:R0:W-:Y:S01]  /*f700*/  STG.E.U16 [R50.64], R5 ;  /* 0x0000000532007986 */ /* 0x0001e2000c101504 */
[-C--:B------:R-:W-:Y:S02]  /*f710*/  IADD3 R88, P4, R88, R122.reuse, RZ ;  /* 0x0000007a58587210 */ /* 0x080fe40007f9e0ff */
[-C--:B------:R-:W-:Y:S01]  /*f720*/  LEA.HI.X.SX32 R87, R87, R123.reuse, 0x1, P6 ;  /* 0x0000007b57577211 */ /* 0x080fe200030f0eff */
[----:B------:R-:W-:Y:S01]  /*f730*/  STG.E.U16 [R52.64], R19 ;  /* 0x0000001334007986 */ /* 0x000fe2000c101504 */
[----:B------:R-:W-:Y:S02]  /*f740*/  IADD3 R92, P6, R92, R122, RZ ;  /* 0x0000007a5c5c7210 */ /* 0x000fe40007fde0ff */
[----:B----4-:R-:W-:Y:S01]  /*f750*/  PRMT R8, R20, 0x7632, R8 ;  /* 0x0000763214087816 */ /* 0x010fe20000000008 */
[----:B------:R-:W-:Y:S01]  /*f760*/  STG.E.U16 [R54.64], R6 ;  /* 0x0000000636007986 */ /* 0x000fe2000c101504 */
[----:B------:R-:W-:-:S02]  /*f770*/  LEA.HI.X.SX32 R91, R91, R123, 0x1, P5 ;  /* 0x0000007b5b5b7211 */ /* 0x000fc400028f0eff */
[-C--:B------:R-:W-:Y:S01]  /*f780*/  IADD3 R96, P5, R96, R122.reuse, RZ ;  /* 0x0000007a60607210 */ /* 0x080fe20007fbe0ff */
[----:B------:R-:W-:Y:S01]  /*f790*/  STG.E.U16 [R56.64], R15 ;  /* 0x0000000f38007986 */ /* 0x000fe2000c101504 */
[----:B-----5:R-:W-:Y:S02]  /*f7a0*/  PRMT R7, R24, 0x7632, R7 ;  /* 0x0000763218077816 */ /* 0x020fe40000000007 */
[-C--:B------:R-:W-:Y:S01]  /*f7b0*/  LEA.HI.X.SX32 R89, R89, R123.reuse, 0x1, P4 ;  /* 0x0000007b59597211 */ /* 0x080fe200020f0eff */
[----:B------:R-:W-:Y:S01]  /*f7c0*/  STG.E.U16 [R58.64], R4 ;  /* 0x000000043a007986 */ /* 0x000fe2000c101504 */
[----:B------:R-:W-:Y:S02]  /*f7d0*/  IADD3 R94, P4, R94, R122, RZ ;  /* 0x0000007a5e5e7210 */ /* 0x000fe40007f9e0ff */
[----:B------:R-:W-:Y:S01]  /*f7e0*/  LEA.HI.X.SX32 R93, R93, R123, 0x1, P6 ;  /* 0x0000007b5d5d7211 */ /* 0x000fe200030f0eff */
[----:B------:R-:W-:Y:S01]  /*f7f0*/  STG.E.U16 [R60.64], R20 ;  /* 0x000000143c007986 */ /* 0x000fe2000c101504 */
[----:B0-----:R-:W-:-:S02]  /*f800*/  PRMT R5, R28, 0x7632, R5 ;  /* 0x000076321c057816 */ /* 0x001fc40000000005 */
[-C--:B------:R-:W-:Y:S01]  /*f810*/  IADD3 R98, P6, R98, R122.reuse, RZ ;  /* 0x0000007a62627210 */ /* 0x080fe20007fde0ff */
[----:B------:R-:W-:Y:S01]  /*f820*/  STG.E.U16 [R62.64], R8 ;  /* 0x000000083e007986 */ /* 0x000fe2000c101504 */
[-C--:B------:R-:W-:Y:S02]  /*f830*/  LEA.HI.X.SX32 R97, R97, R123.reuse, 0x1, P5 ;  /* 0x0000007b61617211 */ /* 0x080fe400028f0eff */
[----:B------:R-:W-:Y:S01]  /*f840*/  PRMT R37, R32, 0x7632, R37 ;  /* 0x0000763220257816 */ /* 0x000fe20000000025 */
[----:B------:R-:W-:Y:S01]  /*f850*/  STG.E.U16 [R64.64], R24 ;  /* 0x0000001840007986 */ /* 0x000fe2000c101504 */
[----:B------:R-:W-:Y:S02]  /*f860*/  IADD3 R102, P5, R249, R122, RZ ;  /* 0x0000007af9667210 */ /* 0x000fe40007fbe0ff */
[----:B------:R-:W-:Y:S01]  /*f870*/  LEA.HI.X.SX32 R95, R95, R123, 0x1, P4 ;  /* 0x0000007b5f5f7211 */ /* 0x000fe200020f0eff */
[----:B------:R0:W-:Y:S01]  /*f880*/  STG.E.U16 [R66.64], R7 ;  /* 0x0000000742007986 */ /* 0x0001e2000c101504 */
[----:B------:R-:W-:-:S02]  /*f890*/  PRMT R39, R21, 0x7632, R39 ;  /* 0x0000763215277816 */ /* 0x000fc40000000027 */
[-C--:B------:R-:W-:Y:S01]  /*f8a0*/  IADD3 R100, P4, R251, R122.reuse, RZ ;  /* 0x0000007afb647210 */ /* 0x080fe20007f9e0ff */
[----:B------:R-:W-:Y:S01]  /*f8b0*/  STG.E.U16 [R68.64], R28 ;  /* 0x0000001c44007986 */ /* 0x000fe2000c101504 */
[-C--:B------:R-:W-:Y:S02]  /*f8c0*/  LEA.HI.X.SX32 R99, R99, R123.reuse, 0x1, P6 ;  /* 0x0000007b63637211 */ /* 0x080fe400030f0eff */
[-C--:B------:R-:W-:Y:S01]  /*f8d0*/  IADD3 R104, P6, R247, R122.reuse, RZ ;  /* 0x0000007af7687210 */ /* 0x080fe20007fde0ff */
[----:B------:R1:W-:Y:S01]  /*f8e0*/  STG.E.U16 [R70.64], R5 ;  /* 0x0000000546007986 */ /* 0x0003e2000c101504 */
[----:B------:R-:W-:Y:S02]  /*f8f0*/  PRMT R41, R25, 0x7632, R41 ;  /* 0x0000763219297816 */ /* 0x000fe40000000029 */
[-C--:B------:R-:W-:Y:S01]  /*f900*/  LEA.HI.X.SX32 R103, R103, R123.reuse, 0x1, P5 ;  /* 0x0000007b67677211 */ /* 0x080fe200028f0eff */
[----:B------:R-:W-:Y:S01]  /*f910*/  STG.E.U16 [R72.64], R32 ;  /* 0x0000002048007986 */ /* 0x000fe2000c101504 */
[----:B------:R-:W-:Y:S01]  /*f920*/  IADD3 R108, P5, R243, R122, RZ ;  /* 0x0000007af36c7210 */ /* 0x000fe20007fbe0ff */
[----:B0-----:R-:W-:Y:S01]  /*f930*/  IMAD.HI R7, R244, 0x4, RZ ;  /* 0x00000004f4077827 */ /* 0x001fe200078e02ff */
[----:B------:R-:W-:Y:S01]  /*f940*/  PRMT R43, R29, 0x7632, R43 ;  /* 0x000076321d2b7816 */ /* 0x000fe2000000002b */
[----:B------:R-:W-:Y:S01]  /*f950*/  STG.E.U16 [R74.64], R37 ;  /* 0x000000254a007986 */ /* 0x000fe2000c101504 */
[----:B------:R-:W-:-:S02]  /*f960*/  LEA.HI.X.SX32 R101, R101, R123, 0x1, P4 ;  /* 0x0000007b65657211 */ /* 0x000fc400020f0eff */
[-C--:B------:R-:W-:Y:S01]  /*f970*/  IADD3 R106, P4, R245, R122.reuse, RZ ;  /* 0x0000007af56a7210 */ /* 0x080fe20007f9e0ff */
[----:B------:R-:W-:Y:S01]  /*f980*/  STG.E.U16 [R76.64], R21 ;  /* 0x000000154c007986 */ /* 0x000fe2000c101504 */
[-C--:B------:R-:W-:Y:S02]  /*f990*/  LEA.HI.X.SX32 R105, R105, R123.reuse, 0x1, P6 ;  /* 0x0000007b69697211 */ /* 0x080fe400030f0eff */
[----:B------:R-:W-:Y:S01]  /*f9a0*/  PRMT R45, R33, 0x7632, R45 ;  /* 0x00007632212d7816 */ /* 0x000fe2000000002d */
[----:B------:R-:W-:Y:S01]  /*f9b0*/  STG.E.U16 [R78.64], R39 ;  /* 0x000000274e007986 */ /* 0x000fe2000c101504 */
[----:B------:R-:W-:Y:S02]  /*f9c0*/  IADD3 R110, P6, R241, R122, RZ ;  /* 0x0000007af16e7210 */ /* 0x000fe40007fde0ff */
[----:B------:R-:W-:Y:S01]  /*f9d0*/  LEA.HI.X.SX32 R109, R109, R123, 0x1, P5 ;  /* 0x0000007b6d6d7211 */ /* 0x000fe200028f0eff */
[----:B------:R-:W-:Y:S01]  /*f9e0*/  STG.E.U16 [R80.64], R25 ;  /* 0x0000001950007986 */ /* 0x000fe2000c101504 */
[----:B------:R-:W-:-:S02]  /*f9f0*/  PRMT R47, R22, 0x7632, R47 ;  /* 0x00007632162f7816 */ /* 0x000fc4000000002f */
[-C--:B------:R-:W-:Y:S01]  /*fa00*/  IADD3 R114, P5, R237, R122.reuse, RZ ;  /* 0x0000007aed727210 */ /* 0x080fe20007fbe0ff */
[----:B------:R-:W-:Y:S01]  /*fa10*/  STG.E.U16 [R82.64], R41 ;  /* 0x0000002952007986 */ /* 0x000fe2000c101504 */
[-C--:B------:R-:W-:Y:S02]  /*fa20*/  LEA.HI.X.SX32 R107, R107, R123.reuse, 0x1, P4 ;  /* 0x0000007b6b6b7211 */ /* 0x080fe400020f0eff */
[----:B------:R-:W-:Y:S01]  /*fa30*/  PRMT R49, R26, 0x7632, R49 ;  /* 0x000076321a317816 */ /* 0x000fe20000000031 */
[----:B------:R-:W-:Y:S01]  /*fa40*/  STG.E.U16 [R84.64], R29 ;  /* 0x0000001d54007986 */ /* 0x000fe2000c101504 */
[-C--:B------:R-:W-:Y:S02]  /*fa50*/  IADD3 R112, P4, R239, R122.reuse, RZ ;  /* 0x0000007aef707210 */ /* 0x080fe40007f9e0ff */
[-C--:B------:R-:W-:Y:S01]  /*fa60*/  LEA.HI.X.SX32 R111, R111, R123.reuse, 0x1, P6 ;  /* 0x0000007b6f6f7211 */ /* 0x080fe200030f0eff */
[----:B------:R-:W-:Y:S01]  /*fa70*/  STG.E.U16 [R86.64], R43 ;  /* 0x0000002b56007986 */ /* 0x000fe2000c101504 */
[----:B------:R-:W-:Y:S01]  /*fa80*/  IADD3 R116, P6, R235, R122, RZ ;  /* 0x0000007aeb747210 */ /* 0x000fe20007fde0ff */
[----:B------:R-:W-:Y:S01]  /*fa90*/  IMAD R235, R119, 0xfe, RZ ;  /* 0x000000fe77eb7824 */ /* 0x000fe200078e02ff */
[----:B------:R-:W-:Y:S01]  /*faa0*/  PRMT R51, R30, 0x7632, R51 ;  /* 0x000076321e337816 */ /* 0x000fe20000000033 */
[----:B------:R-:W-:Y:S01]  /*fab0*/  STG.E.U16 [R88.64], R33 ;  /* 0x0000002158007986 */ /* 0x000fe2000c101504 */
[----:B------:R-:W-:-:S02]  /*fac0*/  LEA.HI.X.SX32 R115, R115, R123, 0x1, P5 ;  /* 0x0000007b73737211 */ /* 0x000fc400028f0eff */
[-C--:B------:R-:W-:Y:S01]  /*fad0*/  IADD3 R120, P5, R231, R122.reuse, RZ ;  /* 0x0000007ae7787210 */ /* 0x080fe20007fbe0ff */
[----:B------:R-:W-:Y:S01]  /*fae0*/  STG.E.U16 [R90.64], R45 ;  /* 0x0000002d5a007986 */ /* 0x000fe2000c101504 */
[----:B------:R-:W-:Y:S01]  /*faf0*/  PRMT R53, R34, 0x7632, R53 ;  /* 0x0000763222357816 */ /* 0x000fe20000000035 */
[----:B------:R-:W-:Y:S01]  /*fb00*/  IMAD R231, R119, 0x7d, RZ ;  /* 0x0000007d77e77824 */ /* 0x000fe200078e02ff */
[-C--:B------:R-:W-:Y:S01]  /*fb10*/  LEA.HI.X.SX32 R113, R113, R123.reuse, 0x1, P4 ;  /* 0x0000007b71717211 */ /* 0x080fe200020f0eff */
[----:B------:R-:W-:Y:S01]  /*fb20*/  STG.E.U16 [R92.64], R22 ;  /* 0x000000165c007986 */ /* 0x000fe2000c101504 */
[----:B------:R-:W-:Y:S01]  /*fb30*/  IADD3 R118, P4, R233, R122, RZ ;  /* 0x0000007ae9767210 */ /* 0x000fe20007f9e0ff */
[----:B------:R-:W-:Y:S01]  /*fb40*/  IMAD R233, R119, 0x7f, RZ ;  /* 0x0000007f77e97824 */ /* 0x000fe200078e02ff */
[----:B------:R-:W-:Y:S01]  /*fb50*/  PRMT R55, R23, 0x7632, R55 ;  /* 0x0000763217377816 */ /* 0x000fe20000000037 */
[----:B------:R-:W-:Y:S01]  /*fb60*/  STG.E.U16 [R94.64], R47 ;  /* 0x0000002f5e007986 */ /* 0x000fe2000c101504 */
[----:B------:R-:W-:-:S02]  /*fb70*/  LEA.HI.X.SX32 R117, R117, R123, 0x1, P6 ;  /* 0x0000007b75757211 */ /* 0x000fc400030f0eff */
[----:B------:R-:W-:Y:S01]  /*fb80*/  IADD3 R122, P6, R235, R122, RZ ;  /* 0x0000007aeb7a7210 */ /* 0x000fe20007fde0ff */
[----:B------:R-:W-:Y:S01]  /*fb90*/  STG.E.U16 [R96.64], R26 ;  /* 0x0000001a60007986 */ /* 0x000fe2000c101504 */
[----:B------:R-:W-:Y:S02]  /*fba0*/  PRMT R57, R27, 0x7632, R57 ;  /* 0x000076321b397816 */ /* 0x000fe40000000039 */
[-C--:B------:R-:W-:Y:S01]  /*fbb0*/  LEA.HI.X.SX32 R119, R231, R123.reuse, 0x1, P4 ;  /* 0x0000007be7777211 */ /* 0x080fe200020f0eff */
[----:B------:R-:W-:Y:S01]  /*fbc0*/  STG.E.U16 [R98.64], R49 ;  /* 0x0000003162007986 */ /* 0x000fe2000c101504 */
[----:B------:R-:W-:Y:S02]  /*fbd0*/  PRMT R59, R31, 0x7632, R59 ;  /* 0x000076321f3b7816 */ /* 0x000fe4000000003b */
[-C--:B------:R-:W-:Y:S01]  /*fbe0*/  LEA.HI.X.SX32 R121, R121, R123.reuse, 0x1, P5 ;  /* 0x0000007b79797211 */ /* 0x080fe200028f0eff */
[----:B------:R-:W-:Y:S01]  /*fbf0*/  STG.E.U16 [R100.64], R30 ;  /* 0x0000001e64007986 */ /* 0x000fe2000c101504 */
[----:B------:R-:W-:-:S02]  /*fc00*/  LEA.HI.X.SX32 R123, R233, R123, 0x1, P6 ;  /* 0x0000007be97b7211 */ /* 0x000fc400030f0eff */
[----:B------:R-:W-:Y:S01]  /*fc10*/  PRMT R61, R35, 0x7632, R61 ;  /* 0x00007632233d7816 */ /* 0x000fe2000000003d */
[----:B------:R-:W-:Y:S01]  /*fc20*/  STG.E.U16 [R102.64], R51 ;  /* 0x0000003366007986 */ /* 0x000fe2000c101504 */
[----:B-1----:R-:W-:Y:S02]  /*fc30*/  FSEL R5, R226, -INF , P3 ;  /* 0xff800000e2057808 */ /* 0x002fe40001800000 */
[----:B------:R-:W-:Y:S01]  /*fc40*/  LOP3.LUT R6, R248, 0x1f8, RZ, 0xc0, !PT ;  /* 0x000001f8f8067812 */ /* 0x000fe200078ec0ff */
[----:B------:R-:W-:Y:S02]  /*fc50*/  STG.E.U16 [R104.64], R34 ;  /* 0x0000002268007986 */ /* 0x000fe4000c101504 */
[----:B------:R-:W-:Y:S02]  /*fc60*/  FFMA R4, R5, 0.69314718246459960938, R252 ;  /* 0x3f31721805047823 */ /* 0x000fe400000000fc */
[----:B------:R-:W-:Y:S01]  /*fc70*/  STG.E.U16 [R106.64], R53 ;  /* 0x000000356a007986 */ /* 0x000fe2000c101504 */
[----:B------:R-:W-:Y:S01]  /*fc80*/  FFMA R5, R224, 0.69314718246459960938, R3 ;  /* 0x3f317218e0057823 */ /* 0x000fe20000000003 */
[----:B------:R-:W-:Y:S01]  /*fc90*/  SHF.L.U32 R3, R244, 0x2, RZ ;  /* 0x00000002f4037819 */ /* 0x000fe200000006ff */
[----:B------:R-:W-:Y:S01]  /*fca0*/  FFMA R224, R223, 0.69314718246459960938, R2 ;  /* 0x3f317218dfe07823 */ /* 0x000fe20000000002 */
[----:B------:R-:W-:Y:S01]  /*fcb0*/  STG.E.U16 [R108.64], R23 ;  /* 0x000000176c007986 */ /* 0x000fe2000c101504 */
[C---:B------:R-:W-:Y:S01]  /*fcc0*/  SHF.L.U32 R2, R0.reuse, 0x2, RZ ;  /* 0x0000000200027819 */ /* 0x040fe200000006ff */
[----:B------:R-:W-:-:S02]  /*fcd0*/  IMAD.HI R0, R0, 0x4, RZ ;  /* 0x0000000400007827 */ /* 0x000fc400078e02ff */
[----:B------:R-:W-:Y:S01]  /*fce0*/  STG.E.U16 [R110.64], R55 ;  /* 0x000000376e007986 */ /* 0x000fe2000c101504 */
[----:B------:R-:W-:-:S03]  /*fcf0*/  IADD3 R2, P0, P1, R3, c[0x0][0x180], R2 ;  /* 0x0000600003027a10 */ /* 0x000fc6000791e002 */
[----:B------:R-:W-:Y:S01]  /*fd00*/  STG.E.U16 [R112.64], R27 ;  /* 0x0000001b70007986 */ /* 0x000fe2000c101504 */
[----:B------:R-:W-:-:S03]  /*fd10*/  IADD3.X R3, R7, c[0x0][0x184], R0, P0, P1 ;  /* 0x0000610007037a10 */ /* 0x000fc600007e2400 */
[----:B------:R-:W-:Y:S04]  /*fd20*/  STG.E.U16 [R114.64], R57 ;  /* 0x0000003972007986 */ /* 0x000fe8000c101504 */
[----:B------:R-:W-:Y:S04]  /*fd30*/  STG.E.U16 [R116.64], R31 ;  /* 0x0000001f74007986 */ /* 0x000fe8000c101504 */
[----:B------:R-:W-:Y:S04]  /*fd40*/  STG.E.U16 [R118.64], R59 ;  /* 0x0000003b76007986 */ /* 0x000fe8000c101504 */
[----:B------:R-:W-:Y:S04]  /*fd50*/  STG.E.U16 [R120.64], R35 ;  /* 0x0000002378007986 */ /* 0x000fe8000c101504 */
[----:B------:R-:W-:Y:S04]  /*fd60*/  STG.E.U16 [R122.64], R61 ;  /* 0x0000003d7a007986 */ /* 0x000fe8000c101504 */
[----:B------:R-:W-:Y:S06]  /*fd70*/  BAR.SYNC.DEFER_BLOCKING 0x0 ;  /* 0x0000000000007b1d */ /* 0x000fec0000010000 */
[----:B------:R-:W-:Y:S04]  /*fd80*/  STS.64 [R6], R4 ;  /* 0x0000000406007388 */ /* 0x000fe80000000a00 */
[----:B------:R-:W-:Y:S04]  /*fd90*/  STS.64 [R6+0x200], R224 ;  /* 0x000200e006007388 */ /* 0x000fe80000000a00 */
[----:B------:R-:W-:Y:S06]  /*fda0*/  BAR.SYNC.DEFER_BLOCKING 0x0 ;  /* 0x0000000000007b1d */ /* 0x000fec0000010000 */
[----:B------:R-:W0:Y:S04]  /*fdb0*/  LDS R9, [R222] ;  /* 0x00000000de097984 */ /* 0x000e280000000800 */
[----:B0-----:R-:W-:Y:S01]  /*fdc0*/  STG.E [R2.64], R9 ;  /* 0x0000000902007986 */ /* 0x001fe2000c101904 */
[----:B------:R-:W-:Y:S05]  /*fdd0*/  EXIT ;  /* 0x000000000000794d */ /* 0x000fea0003800000 */
.L_x_3:
[----:B------:R-:W-:-:S00]  /*fde0*/  BRA `(.L_x_3) ;  /* 0xfffffff000007947 */ /* 0x000fc0000383ffff */
[----:B------:R-:W-:-:S00]  /*fdf0*/  NOP ;  /* 0x0000000000007918 */ /* 0x000fc00000000000 */
        /* <DEDUP_REMOVED lines=8> */
.L_x_4:


//--------------------- .nv.global.init           --------------------------
	.section	.nv.global.init,"aw",@progbits
.nv.global.init:
	.type		_$_str,@object
	.size		_$_str,(.L_0 - _$_str)
_$_str:
        /*0000*/ 	.byte	0x5f, 0x5f, 0x43, 0x55, 0x44, 0x41, 0x5f, 0x46, 0x54, 0x5a, 0x00
.L_0:


//--------------------- .nv.shared.attn_fwd       --------------------------
	.section	.nv.shared.attn_fwd,"aw",@nobits
	.sectionflags	@""
	.align	16
